






.version 4.0
.target sm_20
.address_size 64








.visible .entry _Z17bitonicSortSharedPjS_S_S_jj(
.param .u64 _Z17bitonicSortSharedPjS_S_S_jj_param_0,
.param .u64 _Z17bitonicSortSharedPjS_S_S_jj_param_1,
.param .u64 _Z17bitonicSortSharedPjS_S_S_jj_param_2,
.param .u64 _Z17bitonicSortSharedPjS_S_S_jj_param_3,
.param .u32 _Z17bitonicSortSharedPjS_S_S_jj_param_4,
.param .u32 _Z17bitonicSortSharedPjS_S_S_jj_param_5
)
{
.reg .pred %p<12>;
.reg .s32 %r<57>;
.reg .s64 %rd<41>;

	.shared .align 4 .b8 _Z17bitonicSortSharedPjS_S_S_jj$__cuda_local_var_59201_34_non_const_s_key[4096];

	.shared .align 4 .b8 _Z17bitonicSortSharedPjS_S_S_jj$__cuda_local_var_59202_34_non_const_s_val[4096];

ld.param.u64 %rd9, [_Z17bitonicSortSharedPjS_S_S_jj_param_0];
ld.param.u64 %rd10, [_Z17bitonicSortSharedPjS_S_S_jj_param_1];
ld.param.u64 %rd11, [_Z17bitonicSortSharedPjS_S_S_jj_param_2];
ld.param.u64 %rd12, [_Z17bitonicSortSharedPjS_S_S_jj_param_3];
ld.param.u32 %r18, [_Z17bitonicSortSharedPjS_S_S_jj_param_4];
ld.param.u32 %r19, [_Z17bitonicSortSharedPjS_S_S_jj_param_5];
mov.u32 %r20, %ctaid.x;
shl.b32 %r21, %r20, 10;
mov.u32 %r1, %tid.x;
add.s32 %r22, %r21, %r1;
cvta.to.global.u64 %rd13, %rd11;
mul.wide.u32 %rd14, %r22, 4;
add.s64 %rd15, %rd13, %rd14;
cvta.to.global.u64 %rd16, %rd12;
add.s64 %rd17, %rd16, %rd14;
mul.wide.u32 %rd18, %r1, 4;
mov.u64 %rd19, _Z17bitonicSortSharedPjS_S_S_jj$__cuda_local_var_59201_34_non_const_s_key;
add.s64 %rd20, %rd19, %rd18;
ld.global.u32 %r23, [%rd15];
st.shared.u32 [%rd20], %r23;
mov.u64 %rd21, _Z17bitonicSortSharedPjS_S_S_jj$__cuda_local_var_59202_34_non_const_s_val;
add.s64 %rd22, %rd21, %rd18;
ld.global.u32 %r24, [%rd17];
st.shared.u32 [%rd22], %r24;
ld.global.u32 %r25, [%rd15+2048];
st.shared.u32 [%rd20+2048], %r25;
ld.global.u32 %r26, [%rd17+2048];
st.shared.u32 [%rd22+2048], %r26;
setp.lt.u32	%p1, %r18, 3;
@%p1 bra BB0_7;

shl.b32 %r2, %r1, 1;
mov.u32 %r54, 2;

BB0_2:
shr.u32 %r55, %r54, 1;
and.b32 %r29, %r55, %r1;
setp.ne.s32	%p2, %r29, 0;
selp.u32	%r30, 1, 0, %p2;
xor.b32 %r5, %r30, %r19;
setp.eq.s32	%p3, %r55, 0;
@%p3 bra BB0_6;

BB0_3:
bar.sync 0;
add.s32 %r32, %r55, -1;
and.b32 %r33, %r32, %r1;
sub.s32 %r34, %r2, %r33;
mul.wide.u32 %rd23, %r34, 4;
add.s64 %rd1, %rd19, %rd23;
add.s64 %rd2, %rd21, %rd23;
add.s32 %r35, %r34, %r55;
mul.wide.u32 %rd26, %r35, 4;
add.s64 %rd3, %rd19, %rd26;
add.s64 %rd4, %rd21, %rd26;
ld.shared.u32 %r7, [%rd3];
ld.shared.u32 %r8, [%rd1];
setp.gt.u32	%p4, %r8, %r7;
selp.u32	%r36, 1, 0, %p4;
setp.ne.s32	%p5, %r36, %r5;
@%p5 bra BB0_5;

st.shared.u32 [%rd1], %r7;
st.shared.u32 [%rd3], %r8;
ld.shared.u32 %r37, [%rd2];
ld.shared.u32 %r38, [%rd4];
st.shared.u32 [%rd2], %r38;
st.shared.u32 [%rd4], %r37;

BB0_5:
shr.u32 %r55, %r55, 1;
setp.ne.s32	%p6, %r55, 0;
@%p6 bra BB0_3;

BB0_6:
shl.b32 %r54, %r54, 1;
setp.lt.u32	%p7, %r54, %r18;
@%p7 bra BB0_2;

BB0_7:
shr.u32 %r56, %r18, 1;
setp.eq.s32	%p8, %r56, 0;
@%p8 bra BB0_12;

shl.b32 %r13, %r1, 1;

BB0_9:
bar.sync 0;
add.s32 %r39, %r56, -1;
and.b32 %r40, %r39, %r1;
sub.s32 %r41, %r13, %r40;
mul.wide.u32 %rd27, %r41, 4;
add.s64 %rd5, %rd19, %rd27;
add.s64 %rd6, %rd21, %rd27;
add.s32 %r42, %r41, %r56;
mul.wide.u32 %rd30, %r42, 4;
add.s64 %rd7, %rd19, %rd30;
add.s64 %rd8, %rd21, %rd30;
ld.shared.u32 %r15, [%rd7];
ld.shared.u32 %r16, [%rd5];
setp.gt.u32	%p9, %r16, %r15;
selp.u32	%r43, 1, 0, %p9;
setp.ne.s32	%p10, %r43, %r19;
@%p10 bra BB0_11;

st.shared.u32 [%rd5], %r15;
st.shared.u32 [%rd7], %r16;
ld.shared.u32 %r44, [%rd6];
ld.shared.u32 %r45, [%rd8];
st.shared.u32 [%rd6], %r45;
st.shared.u32 [%rd8], %r44;

BB0_11:
shr.u32 %r56, %r56, 1;
setp.ne.s32	%p11, %r56, 0;
@%p11 bra BB0_9;

BB0_12:
bar.sync 0;
mul.wide.u32 %rd31, %r1, 4;
add.s64 %rd33, %rd19, %rd31;
cvta.to.global.u64 %rd34, %rd9;
mul.wide.u32 %rd35, %r22, 4;
add.s64 %rd36, %rd34, %rd35;
ld.shared.u32 %r50, [%rd33];
st.global.u32 [%rd36], %r50;
add.s64 %rd38, %rd21, %rd31;
cvta.to.global.u64 %rd39, %rd10;
add.s64 %rd40, %rd39, %rd35;
ld.shared.u32 %r51, [%rd38];
st.global.u32 [%rd40], %r51;
ld.shared.u32 %r52, [%rd33+2048];
st.global.u32 [%rd36+2048], %r52;
ld.shared.u32 %r53, [%rd38+2048];
st.global.u32 [%rd40+2048], %r53;
ret;
}

.visible .entry _Z18bitonicSortShared1PjS_S_S_(
.param .u64 _Z18bitonicSortShared1PjS_S_S__param_0,
.param .u64 _Z18bitonicSortShared1PjS_S_S__param_1,
.param .u64 _Z18bitonicSortShared1PjS_S_S__param_2,
.param .u64 _Z18bitonicSortShared1PjS_S_S__param_3
)
{
.reg .pred %p<27>;
.reg .s32 %r<119>;
.reg .s64 %rd<114>;

	.shared .align 4 .b8 _Z18bitonicSortShared1PjS_S_S_$__cuda_local_var_59255_34_non_const_s_key[4096];

	.shared .align 4 .b8 _Z18bitonicSortShared1PjS_S_S_$__cuda_local_var_59256_34_non_const_s_val[4096];

ld.param.u64 %rd42, [_Z18bitonicSortShared1PjS_S_S__param_0];
ld.param.u64 %rd43, [_Z18bitonicSortShared1PjS_S_S__param_1];
ld.param.u64 %rd44, [_Z18bitonicSortShared1PjS_S_S__param_2];
ld.param.u64 %rd45, [_Z18bitonicSortShared1PjS_S_S__param_3];
cvta.to.global.u64 %rd46, %rd43;
mov.u32 %r32, %ctaid.x;
shl.b32 %r33, %r32, 10;
mov.u32 %r1, %tid.x;
add.s32 %r34, %r33, %r1;
cvta.to.global.u64 %rd47, %rd44;
mul.wide.u32 %rd48, %r34, 4;
add.s64 %rd49, %rd47, %rd48;
cvta.to.global.u64 %rd50, %rd45;
add.s64 %rd51, %rd50, %rd48;
add.s64 %rd1, %rd46, %rd48;
mul.wide.u32 %rd52, %r1, 4;
mov.u64 %rd53, _Z18bitonicSortShared1PjS_S_S_$__cuda_local_var_59255_34_non_const_s_key;
add.s64 %rd54, %rd53, %rd52;
ld.global.u32 %r35, [%rd49];
st.shared.u32 [%rd54], %r35;
mov.u64 %rd55, _Z18bitonicSortShared1PjS_S_S_$__cuda_local_var_59256_34_non_const_s_val;
add.s64 %rd56, %rd55, %rd52;
ld.global.u32 %r36, [%rd51];
st.shared.u32 [%rd56], %r36;
ld.global.u32 %r37, [%rd49+2048];
st.shared.u32 [%rd54+2048], %r37;
ld.global.u32 %r38, [%rd51+2048];
st.shared.u32 [%rd56+2048], %r38;
shl.b32 %r2, %r1, 1;
mov.u32 %r117, 2;

BB1_1:
shr.u32 %r4, %r117, 1;
setp.eq.s32	%p2, %r4, 0;
mov.u32 %r118, %r4;
@%p2 bra BB1_5;

BB1_2:
mov.u32 %r5, %r118;
and.b32 %r40, %r4, %r1;
setp.ne.s32	%p1, %r40, 0;
bar.sync 0;
add.s32 %r41, %r5, -1;
and.b32 %r42, %r41, %r1;
sub.s32 %r43, %r2, %r42;
mul.wide.u32 %rd57, %r43, 4;
add.s64 %rd2, %rd53, %rd57;
add.s32 %r44, %r43, %r5;
mul.wide.u32 %rd59, %r44, 4;
add.s64 %rd3, %rd53, %rd59;
ld.shared.u32 %r6, [%rd3];
ld.shared.u32 %r7, [%rd2];
setp.gt.u32	%p3, %r7, %r6;
xor.pred %p4, %p3, %p1;
@%p4 bra BB1_4;

st.shared.u32 [%rd2], %r6;
st.shared.u32 [%rd3], %r7;
mul.wide.u32 %rd60, %r43, 4;
add.s64 %rd62, %rd55, %rd60;
ld.shared.u32 %r48, [%rd62];
mul.wide.u32 %rd63, %r44, 4;
add.s64 %rd64, %rd55, %rd63;
ld.shared.u32 %r50, [%rd64];
st.shared.u32 [%rd62], %r50;
st.shared.u32 [%rd64], %r48;

BB1_4:
shr.u32 %r8, %r5, 1;
setp.ne.s32	%p5, %r8, 0;
mov.u32 %r118, %r8;
@%p5 bra BB1_2;

BB1_5:
shl.b32 %r117, %r117, 1;
setp.lt.u32	%p6, %r117, 1024;
@%p6 bra BB1_1;

and.b32 %r10, %r32, 1;
bar.sync 0;
and.b32 %r52, %r1, 511;
sub.s32 %r53, %r2, %r52;
mul.wide.u32 %rd65, %r53, 4;
add.s64 %rd4, %rd53, %rd65;
add.s64 %rd5, %rd55, %rd65;
add.s32 %r54, %r53, 512;
mul.wide.u32 %rd68, %r54, 4;
add.s64 %rd6, %rd53, %rd68;
add.s64 %rd7, %rd55, %rd68;
ld.shared.u32 %r11, [%rd6];
ld.shared.u32 %r12, [%rd4];
setp.gt.u32	%p7, %r12, %r11;
selp.u32	%r55, 1, 0, %p7;
setp.ne.s32	%p8, %r55, %r10;
@%p8 bra BB1_8;

st.shared.u32 [%rd4], %r11;
st.shared.u32 [%rd6], %r12;
ld.shared.u32 %r56, [%rd5];
ld.shared.u32 %r57, [%rd7];
st.shared.u32 [%rd5], %r57;
st.shared.u32 [%rd7], %r56;

BB1_8:
bar.sync 0;
and.b32 %r58, %r1, 255;
sub.s32 %r59, %r2, %r58;
mul.wide.u32 %rd69, %r59, 4;
add.s64 %rd8, %rd53, %rd69;
add.s64 %rd9, %rd55, %rd69;
add.s32 %r60, %r59, 256;
mul.wide.u32 %rd72, %r60, 4;
add.s64 %rd10, %rd53, %rd72;
add.s64 %rd11, %rd55, %rd72;
ld.shared.u32 %r13, [%rd10];
ld.shared.u32 %r14, [%rd8];
setp.gt.u32	%p9, %r14, %r13;
selp.u32	%r61, 1, 0, %p9;
setp.ne.s32	%p10, %r61, %r10;
@%p10 bra BB1_10;

st.shared.u32 [%rd8], %r13;
st.shared.u32 [%rd10], %r14;
ld.shared.u32 %r62, [%rd9];
ld.shared.u32 %r63, [%rd11];
st.shared.u32 [%rd9], %r63;
st.shared.u32 [%rd11], %r62;

BB1_10:
bar.sync 0;
and.b32 %r64, %r1, 127;
sub.s32 %r65, %r2, %r64;
mul.wide.u32 %rd73, %r65, 4;
add.s64 %rd12, %rd53, %rd73;
add.s64 %rd13, %rd55, %rd73;
add.s32 %r66, %r65, 128;
mul.wide.u32 %rd76, %r66, 4;
add.s64 %rd14, %rd53, %rd76;
add.s64 %rd15, %rd55, %rd76;
ld.shared.u32 %r15, [%rd14];
ld.shared.u32 %r16, [%rd12];
setp.gt.u32	%p11, %r16, %r15;
selp.u32	%r67, 1, 0, %p11;
setp.ne.s32	%p12, %r67, %r10;
@%p12 bra BB1_12;

st.shared.u32 [%rd12], %r15;
st.shared.u32 [%rd14], %r16;
ld.shared.u32 %r68, [%rd13];
ld.shared.u32 %r69, [%rd15];
st.shared.u32 [%rd13], %r69;
st.shared.u32 [%rd15], %r68;

BB1_12:
bar.sync 0;
and.b32 %r70, %r1, 63;
sub.s32 %r71, %r2, %r70;
mul.wide.u32 %rd77, %r71, 4;
add.s64 %rd16, %rd53, %rd77;
add.s64 %rd17, %rd55, %rd77;
add.s32 %r72, %r71, 64;
mul.wide.u32 %rd80, %r72, 4;
add.s64 %rd18, %rd53, %rd80;
add.s64 %rd19, %rd55, %rd80;
ld.shared.u32 %r17, [%rd18];
ld.shared.u32 %r18, [%rd16];
setp.gt.u32	%p13, %r18, %r17;
selp.u32	%r73, 1, 0, %p13;
setp.ne.s32	%p14, %r73, %r10;
@%p14 bra BB1_14;

st.shared.u32 [%rd16], %r17;
st.shared.u32 [%rd18], %r18;
ld.shared.u32 %r74, [%rd17];
ld.shared.u32 %r75, [%rd19];
st.shared.u32 [%rd17], %r75;
st.shared.u32 [%rd19], %r74;

BB1_14:
bar.sync 0;
and.b32 %r76, %r1, 31;
sub.s32 %r77, %r2, %r76;
mul.wide.u32 %rd81, %r77, 4;
add.s64 %rd20, %rd53, %rd81;
add.s64 %rd21, %rd55, %rd81;
add.s32 %r78, %r77, 32;
mul.wide.u32 %rd84, %r78, 4;
add.s64 %rd22, %rd53, %rd84;
add.s64 %rd23, %rd55, %rd84;
ld.shared.u32 %r19, [%rd22];
ld.shared.u32 %r20, [%rd20];
setp.gt.u32	%p15, %r20, %r19;
selp.u32	%r79, 1, 0, %p15;
setp.ne.s32	%p16, %r79, %r10;
@%p16 bra BB1_16;

st.shared.u32 [%rd20], %r19;
st.shared.u32 [%rd22], %r20;
ld.shared.u32 %r80, [%rd21];
ld.shared.u32 %r81, [%rd23];
st.shared.u32 [%rd21], %r81;
st.shared.u32 [%rd23], %r80;

BB1_16:
bar.sync 0;
and.b32 %r82, %r1, 15;
sub.s32 %r83, %r2, %r82;
mul.wide.u32 %rd85, %r83, 4;
add.s64 %rd24, %rd53, %rd85;
add.s64 %rd25, %rd55, %rd85;
add.s32 %r84, %r83, 16;
mul.wide.u32 %rd88, %r84, 4;
add.s64 %rd26, %rd53, %rd88;
add.s64 %rd27, %rd55, %rd88;
ld.shared.u32 %r21, [%rd26];
ld.shared.u32 %r22, [%rd24];
setp.gt.u32	%p17, %r22, %r21;
selp.u32	%r85, 1, 0, %p17;
setp.ne.s32	%p18, %r85, %r10;
@%p18 bra BB1_18;

st.shared.u32 [%rd24], %r21;
st.shared.u32 [%rd26], %r22;
ld.shared.u32 %r86, [%rd25];
ld.shared.u32 %r87, [%rd27];
st.shared.u32 [%rd25], %r87;
st.shared.u32 [%rd27], %r86;

BB1_18:
bar.sync 0;
and.b32 %r88, %r1, 7;
sub.s32 %r89, %r2, %r88;
mul.wide.u32 %rd89, %r89, 4;
add.s64 %rd28, %rd53, %rd89;
add.s64 %rd29, %rd55, %rd89;
add.s32 %r90, %r89, 8;
mul.wide.u32 %rd92, %r90, 4;
add.s64 %rd30, %rd53, %rd92;
add.s64 %rd31, %rd55, %rd92;
ld.shared.u32 %r23, [%rd30];
ld.shared.u32 %r24, [%rd28];
setp.gt.u32	%p19, %r24, %r23;
selp.u32	%r91, 1, 0, %p19;
setp.ne.s32	%p20, %r91, %r10;
@%p20 bra BB1_20;

st.shared.u32 [%rd28], %r23;
st.shared.u32 [%rd30], %r24;
ld.shared.u32 %r92, [%rd29];
ld.shared.u32 %r93, [%rd31];
st.shared.u32 [%rd29], %r93;
st.shared.u32 [%rd31], %r92;

BB1_20:
bar.sync 0;
and.b32 %r94, %r1, 3;
sub.s32 %r95, %r2, %r94;
mul.wide.u32 %rd93, %r95, 4;
add.s64 %rd32, %rd53, %rd93;
add.s64 %rd33, %rd55, %rd93;
add.s32 %r96, %r95, 4;
mul.wide.u32 %rd96, %r96, 4;
add.s64 %rd34, %rd53, %rd96;
add.s64 %rd35, %rd55, %rd96;
ld.shared.u32 %r25, [%rd34];
ld.shared.u32 %r26, [%rd32];
setp.gt.u32	%p21, %r26, %r25;
selp.u32	%r97, 1, 0, %p21;
setp.ne.s32	%p22, %r97, %r10;
@%p22 bra BB1_22;

st.shared.u32 [%rd32], %r25;
st.shared.u32 [%rd34], %r26;
ld.shared.u32 %r98, [%rd33];
ld.shared.u32 %r99, [%rd35];
st.shared.u32 [%rd33], %r99;
st.shared.u32 [%rd35], %r98;

BB1_22:
bar.sync 0;
and.b32 %r100, %r1, 1;
sub.s32 %r101, %r2, %r100;
mul.wide.u32 %rd97, %r101, 4;
add.s64 %rd36, %rd53, %rd97;
add.s64 %rd37, %rd55, %rd97;
add.s32 %r102, %r101, 2;
mul.wide.u32 %rd100, %r102, 4;
add.s64 %rd38, %rd53, %rd100;
add.s64 %rd39, %rd55, %rd100;
ld.shared.u32 %r27, [%rd38];
ld.shared.u32 %r28, [%rd36];
setp.gt.u32	%p23, %r28, %r27;
selp.u32	%r103, 1, 0, %p23;
setp.ne.s32	%p24, %r103, %r10;
@%p24 bra BB1_24;

st.shared.u32 [%rd36], %r27;
st.shared.u32 [%rd38], %r28;
ld.shared.u32 %r104, [%rd37];
ld.shared.u32 %r105, [%rd39];
st.shared.u32 [%rd37], %r105;
st.shared.u32 [%rd39], %r104;

BB1_24:
bar.sync 0;
cvt.u64.u32	%rd40, %r2;
mul.wide.u32 %rd101, %r2, 4;
add.s64 %rd41, %rd53, %rd101;
ld.shared.u32 %r29, [%rd41+4];
ld.shared.u32 %r30, [%rd41];
setp.gt.u32	%p25, %r30, %r29;
selp.u32	%r106, 1, 0, %p25;
setp.ne.s32	%p26, %r106, %r10;
@%p26 bra BB1_26;

shl.b64 %rd103, %rd40, 2;
add.s64 %rd105, %rd55, %rd103;
st.shared.u32 [%rd41], %r29;
st.shared.u32 [%rd41+4], %r30;
ld.shared.u32 %r107, [%rd105];
ld.shared.u32 %r108, [%rd105+4];
st.shared.u32 [%rd105], %r108;
st.shared.u32 [%rd105+4], %r107;

BB1_26:
bar.sync 0;
mul.wide.u32 %rd106, %r1, 4;
add.s64 %rd108, %rd53, %rd106;
cvta.to.global.u64 %rd109, %rd42;
mul.wide.u32 %rd110, %r34, 4;
add.s64 %rd111, %rd109, %rd110;
ld.shared.u32 %r113, [%rd108];
st.global.u32 [%rd111], %r113;
add.s64 %rd113, %rd55, %rd106;
ld.shared.u32 %r114, [%rd113];
st.global.u32 [%rd1], %r114;
ld.shared.u32 %r115, [%rd108+2048];
st.global.u32 [%rd111+2048], %r115;
ld.shared.u32 %r116, [%rd113+2048];
st.global.u32 [%rd1+2048], %r116;
ret;
}

.visible .entry _Z18bitonicMergeGlobalPjS_S_S_jjjj(
.param .u64 _Z18bitonicMergeGlobalPjS_S_S_jjjj_param_0,
.param .u64 _Z18bitonicMergeGlobalPjS_S_S_jjjj_param_1,
.param .u64 _Z18bitonicMergeGlobalPjS_S_S_jjjj_param_2,
.param .u64 _Z18bitonicMergeGlobalPjS_S_S_jjjj_param_3,
.param .u32 _Z18bitonicMergeGlobalPjS_S_S_jjjj_param_4,
.param .u32 _Z18bitonicMergeGlobalPjS_S_S_jjjj_param_5,
.param .u32 _Z18bitonicMergeGlobalPjS_S_S_jjjj_param_6,
.param .u32 _Z18bitonicMergeGlobalPjS_S_S_jjjj_param_7
)
{
.reg .pred %p<4>;
.reg .s32 %r<38>;
.reg .s64 %rd<23>;


ld.param.u64 %rd3, [_Z18bitonicMergeGlobalPjS_S_S_jjjj_param_0];
ld.param.u64 %rd4, [_Z18bitonicMergeGlobalPjS_S_S_jjjj_param_1];
ld.param.u64 %rd5, [_Z18bitonicMergeGlobalPjS_S_S_jjjj_param_2];
ld.param.u64 %rd6, [_Z18bitonicMergeGlobalPjS_S_S_jjjj_param_3];
ld.param.u32 %r9, [_Z18bitonicMergeGlobalPjS_S_S_jjjj_param_4];
ld.param.u32 %r10, [_Z18bitonicMergeGlobalPjS_S_S_jjjj_param_5];
ld.param.u32 %r11, [_Z18bitonicMergeGlobalPjS_S_S_jjjj_param_6];
ld.param.u32 %r12, [_Z18bitonicMergeGlobalPjS_S_S_jjjj_param_7];
mov.u32 %r13, %ntid.x;
mov.u32 %r14, %ctaid.x;
mov.u32 %r15, %tid.x;
mad.lo.s32 %r16, %r13, %r14, %r15;
shr.u32 %r17, %r9, 1;
add.s32 %r18, %r17, 2147483647;
shr.u32 %r19, %r10, 1;
and.b32 %r20, %r18, %r19;
and.b32 %r21, %r20, %r16;
setp.ne.s32	%p1, %r21, 0;
selp.u32	%r22, 1, 0, %p1;
xor.b32 %r23, %r22, %r12;
shl.b32 %r24, %r16, 1;
add.s32 %r25, %r11, -1;
and.b32 %r26, %r16, %r25;
sub.s32 %r27, %r24, %r26;
cvt.u64.u32	%rd1, %r27;
cvta.to.global.u64 %rd7, %rd5;
mul.wide.u32 %rd8, %r27, 4;
add.s64 %rd9, %rd7, %rd8;
cvta.to.global.u64 %rd10, %rd6;
add.s64 %rd11, %rd10, %rd8;
ld.global.u32 %r37, [%rd11];
add.s32 %r28, %r27, %r11;
cvt.u64.u32	%rd2, %r28;
mul.wide.u32 %rd12, %r28, 4;
add.s64 %rd13, %rd7, %rd12;
add.s64 %rd14, %rd10, %rd12;
ld.global.u32 %r2, [%rd14];
ld.global.u32 %r3, [%rd13];
ld.global.u32 %r33, [%rd9];
setp.gt.u32	%p2, %r33, %r3;
selp.u32	%r29, 1, 0, %p2;
setp.ne.s32	%p3, %r29, %r23;
mov.u32 %r32, %r3;
mov.u32 %r36, %r2;
@%p3 bra BB2_2;

mov.u32 %r30, %r33;
mov.u32 %r33, %r3;
mov.u32 %r32, %r30;
mov.u32 %r34, %r37;
mov.u32 %r37, %r2;
mov.u32 %r36, %r34;

BB2_2:
cvta.to.global.u64 %rd15, %rd4;
cvta.to.global.u64 %rd16, %rd3;
shl.b64 %rd17, %rd1, 2;
add.s64 %rd18, %rd16, %rd17;
st.global.u32 [%rd18], %r33;
add.s64 %rd19, %rd15, %rd17;
st.global.u32 [%rd19], %r37;
shl.b64 %rd20, %rd2, 2;
add.s64 %rd21, %rd16, %rd20;
st.global.u32 [%rd21], %r32;
add.s64 %rd22, %rd15, %rd20;
st.global.u32 [%rd22], %r36;
ret;
}

.visible .entry _Z18bitonicMergeSharedPjS_S_S_jjj(
.param .u64 _Z18bitonicMergeSharedPjS_S_S_jjj_param_0,
.param .u64 _Z18bitonicMergeSharedPjS_S_S_jjj_param_1,
.param .u64 _Z18bitonicMergeSharedPjS_S_S_jjj_param_2,
.param .u64 _Z18bitonicMergeSharedPjS_S_S_jjj_param_3,
.param .u32 _Z18bitonicMergeSharedPjS_S_S_jjj_param_4,
.param .u32 _Z18bitonicMergeSharedPjS_S_S_jjj_param_5,
.param .u32 _Z18bitonicMergeSharedPjS_S_S_jjj_param_6
)
{
.reg .pred %p<22>;
.reg .s32 %r<105>;
.reg .s64 %rd<105>;

	.shared .align 4 .b8 _Z18bitonicMergeSharedPjS_S_S_jjj$__cuda_local_var_59352_34_non_const_s_key[4096];

	.shared .align 4 .b8 _Z18bitonicMergeSharedPjS_S_S_jjj$__cuda_local_var_59353_34_non_const_s_val[4096];

ld.param.u64 %rd42, [_Z18bitonicMergeSharedPjS_S_S_jjj_param_0];
ld.param.u64 %rd43, [_Z18bitonicMergeSharedPjS_S_S_jjj_param_1];
ld.param.u64 %rd44, [_Z18bitonicMergeSharedPjS_S_S_jjj_param_2];
ld.param.u64 %rd45, [_Z18bitonicMergeSharedPjS_S_S_jjj_param_3];
ld.param.u32 %r24, [_Z18bitonicMergeSharedPjS_S_S_jjj_param_4];
ld.param.u32 %r25, [_Z18bitonicMergeSharedPjS_S_S_jjj_param_5];
ld.param.u32 %r26, [_Z18bitonicMergeSharedPjS_S_S_jjj_param_6];
cvta.to.global.u64 %rd46, %rd45;
mov.u32 %r27, %ctaid.x;
shl.b32 %r28, %r27, 10;
mov.u32 %r1, %tid.x;
add.s32 %r29, %r28, %r1;
cvt.u64.u32	%rd1, %r29;
cvta.to.global.u64 %rd47, %rd44;
mul.wide.u32 %rd48, %r29, 4;
add.s64 %rd49, %rd47, %rd48;
add.s64 %rd50, %rd46, %rd48;
mul.wide.u32 %rd51, %r1, 4;
mov.u64 %rd52, _Z18bitonicMergeSharedPjS_S_S_jjj$__cuda_local_var_59352_34_non_const_s_key;
add.s64 %rd53, %rd52, %rd51;
ld.global.u32 %r30, [%rd49];
st.shared.u32 [%rd53], %r30;
mov.u64 %rd54, _Z18bitonicMergeSharedPjS_S_S_jjj$__cuda_local_var_59353_34_non_const_s_val;
add.s64 %rd55, %rd54, %rd51;
ld.global.u32 %r31, [%rd50];
st.shared.u32 [%rd55], %r31;
ld.global.u32 %r32, [%rd49+2048];
st.shared.u32 [%rd53+2048], %r32;
ld.global.u32 %r33, [%rd50+2048];
st.shared.u32 [%rd55+2048], %r33;
mov.u32 %r34, %ntid.x;
mul24.lo.u32 %r35, %r27, %r34;
add.s32 %r36, %r35, %r1;
shr.u32 %r37, %r24, 1;
add.s32 %r38, %r37, 2147483647;
shr.u32 %r39, %r25, 1;
and.b32 %r40, %r38, %r39;
and.b32 %r41, %r40, %r36;
setp.ne.s32	%p1, %r41, 0;
selp.u32	%r42, 1, 0, %p1;
xor.b32 %r2, %r42, %r26;
shl.b32 %r3, %r1, 1;
bar.sync 0;
and.b32 %r43, %r1, 511;
sub.s32 %r44, %r3, %r43;
mul.wide.u32 %rd56, %r44, 4;
add.s64 %rd2, %rd52, %rd56;
add.s64 %rd3, %rd54, %rd56;
add.s32 %r45, %r44, 512;
mul.wide.u32 %rd59, %r45, 4;
add.s64 %rd4, %rd52, %rd59;
add.s64 %rd5, %rd54, %rd59;
ld.shared.u32 %r4, [%rd4];
ld.shared.u32 %r5, [%rd2];
setp.gt.u32	%p2, %r5, %r4;
selp.u32	%r46, 1, 0, %p2;
setp.ne.s32	%p3, %r46, %r2;
@%p3 bra BB3_2;

st.shared.u32 [%rd2], %r4;
st.shared.u32 [%rd4], %r5;
ld.shared.u32 %r47, [%rd3];
ld.shared.u32 %r48, [%rd5];
st.shared.u32 [%rd3], %r48;
st.shared.u32 [%rd5], %r47;

BB3_2:
bar.sync 0;
and.b32 %r49, %r1, 255;
sub.s32 %r50, %r3, %r49;
mul.wide.u32 %rd60, %r50, 4;
add.s64 %rd6, %rd52, %rd60;
add.s64 %rd7, %rd54, %rd60;
add.s32 %r51, %r50, 256;
mul.wide.u32 %rd63, %r51, 4;
add.s64 %rd8, %rd52, %rd63;
add.s64 %rd9, %rd54, %rd63;
ld.shared.u32 %r6, [%rd8];
ld.shared.u32 %r7, [%rd6];
setp.gt.u32	%p4, %r7, %r6;
selp.u32	%r52, 1, 0, %p4;
setp.ne.s32	%p5, %r52, %r2;
@%p5 bra BB3_4;

st.shared.u32 [%rd6], %r6;
st.shared.u32 [%rd8], %r7;
ld.shared.u32 %r53, [%rd7];
ld.shared.u32 %r54, [%rd9];
st.shared.u32 [%rd7], %r54;
st.shared.u32 [%rd9], %r53;

BB3_4:
bar.sync 0;
and.b32 %r55, %r1, 127;
sub.s32 %r56, %r3, %r55;
mul.wide.u32 %rd64, %r56, 4;
add.s64 %rd10, %rd52, %rd64;
add.s64 %rd11, %rd54, %rd64;
add.s32 %r57, %r56, 128;
mul.wide.u32 %rd67, %r57, 4;
add.s64 %rd12, %rd52, %rd67;
add.s64 %rd13, %rd54, %rd67;
ld.shared.u32 %r8, [%rd12];
ld.shared.u32 %r9, [%rd10];
setp.gt.u32	%p6, %r9, %r8;
selp.u32	%r58, 1, 0, %p6;
setp.ne.s32	%p7, %r58, %r2;
@%p7 bra BB3_6;

st.shared.u32 [%rd10], %r8;
st.shared.u32 [%rd12], %r9;
ld.shared.u32 %r59, [%rd11];
ld.shared.u32 %r60, [%rd13];
st.shared.u32 [%rd11], %r60;
st.shared.u32 [%rd13], %r59;

BB3_6:
bar.sync 0;
and.b32 %r61, %r1, 63;
sub.s32 %r62, %r3, %r61;
mul.wide.u32 %rd68, %r62, 4;
add.s64 %rd14, %rd52, %rd68;
add.s64 %rd15, %rd54, %rd68;
add.s32 %r63, %r62, 64;
mul.wide.u32 %rd71, %r63, 4;
add.s64 %rd16, %rd52, %rd71;
add.s64 %rd17, %rd54, %rd71;
ld.shared.u32 %r10, [%rd16];
ld.shared.u32 %r11, [%rd14];
setp.gt.u32	%p8, %r11, %r10;
selp.u32	%r64, 1, 0, %p8;
setp.ne.s32	%p9, %r64, %r2;
@%p9 bra BB3_8;

st.shared.u32 [%rd14], %r10;
st.shared.u32 [%rd16], %r11;
ld.shared.u32 %r65, [%rd15];
ld.shared.u32 %r66, [%rd17];
st.shared.u32 [%rd15], %r66;
st.shared.u32 [%rd17], %r65;

BB3_8:
bar.sync 0;
and.b32 %r67, %r1, 31;
sub.s32 %r68, %r3, %r67;
mul.wide.u32 %rd72, %r68, 4;
add.s64 %rd18, %rd52, %rd72;
add.s64 %rd19, %rd54, %rd72;
add.s32 %r69, %r68, 32;
mul.wide.u32 %rd75, %r69, 4;
add.s64 %rd20, %rd52, %rd75;
add.s64 %rd21, %rd54, %rd75;
ld.shared.u32 %r12, [%rd20];
ld.shared.u32 %r13, [%rd18];
setp.gt.u32	%p10, %r13, %r12;
selp.u32	%r70, 1, 0, %p10;
setp.ne.s32	%p11, %r70, %r2;
@%p11 bra BB3_10;

st.shared.u32 [%rd18], %r12;
st.shared.u32 [%rd20], %r13;
ld.shared.u32 %r71, [%rd19];
ld.shared.u32 %r72, [%rd21];
st.shared.u32 [%rd19], %r72;
st.shared.u32 [%rd21], %r71;

BB3_10:
bar.sync 0;
and.b32 %r73, %r1, 15;
sub.s32 %r74, %r3, %r73;
mul.wide.u32 %rd76, %r74, 4;
add.s64 %rd22, %rd52, %rd76;
add.s64 %rd23, %rd54, %rd76;
add.s32 %r75, %r74, 16;
mul.wide.u32 %rd79, %r75, 4;
add.s64 %rd24, %rd52, %rd79;
add.s64 %rd25, %rd54, %rd79;
ld.shared.u32 %r14, [%rd24];
ld.shared.u32 %r15, [%rd22];
setp.gt.u32	%p12, %r15, %r14;
selp.u32	%r76, 1, 0, %p12;
setp.ne.s32	%p13, %r76, %r2;
@%p13 bra BB3_12;

st.shared.u32 [%rd22], %r14;
st.shared.u32 [%rd24], %r15;
ld.shared.u32 %r77, [%rd23];
ld.shared.u32 %r78, [%rd25];
st.shared.u32 [%rd23], %r78;
st.shared.u32 [%rd25], %r77;

BB3_12:
bar.sync 0;
and.b32 %r79, %r1, 7;
sub.s32 %r80, %r3, %r79;
mul.wide.u32 %rd80, %r80, 4;
add.s64 %rd26, %rd52, %rd80;
add.s64 %rd27, %rd54, %rd80;
add.s32 %r81, %r80, 8;
mul.wide.u32 %rd83, %r81, 4;
add.s64 %rd28, %rd52, %rd83;
add.s64 %rd29, %rd54, %rd83;
ld.shared.u32 %r16, [%rd28];
ld.shared.u32 %r17, [%rd26];
setp.gt.u32	%p14, %r17, %r16;
selp.u32	%r82, 1, 0, %p14;
setp.ne.s32	%p15, %r82, %r2;
@%p15 bra BB3_14;

st.shared.u32 [%rd26], %r16;
st.shared.u32 [%rd28], %r17;
ld.shared.u32 %r83, [%rd27];
ld.shared.u32 %r84, [%rd29];
st.shared.u32 [%rd27], %r84;
st.shared.u32 [%rd29], %r83;

BB3_14:
bar.sync 0;
and.b32 %r85, %r1, 3;
sub.s32 %r86, %r3, %r85;
mul.wide.u32 %rd84, %r86, 4;
add.s64 %rd30, %rd52, %rd84;
add.s64 %rd31, %rd54, %rd84;
add.s32 %r87, %r86, 4;
mul.wide.u32 %rd87, %r87, 4;
add.s64 %rd32, %rd52, %rd87;
add.s64 %rd33, %rd54, %rd87;
ld.shared.u32 %r18, [%rd32];
ld.shared.u32 %r19, [%rd30];
setp.gt.u32	%p16, %r19, %r18;
selp.u32	%r88, 1, 0, %p16;
setp.ne.s32	%p17, %r88, %r2;
@%p17 bra BB3_16;

st.shared.u32 [%rd30], %r18;
st.shared.u32 [%rd32], %r19;
ld.shared.u32 %r89, [%rd31];
ld.shared.u32 %r90, [%rd33];
st.shared.u32 [%rd31], %r90;
st.shared.u32 [%rd33], %r89;

BB3_16:
bar.sync 0;
and.b32 %r91, %r1, 1;
sub.s32 %r92, %r3, %r91;
mul.wide.u32 %rd88, %r92, 4;
add.s64 %rd34, %rd52, %rd88;
add.s64 %rd35, %rd54, %rd88;
add.s32 %r93, %r92, 2;
mul.wide.u32 %rd91, %r93, 4;
add.s64 %rd36, %rd52, %rd91;
add.s64 %rd37, %rd54, %rd91;
ld.shared.u32 %r20, [%rd36];
ld.shared.u32 %r21, [%rd34];
setp.gt.u32	%p18, %r21, %r20;
selp.u32	%r94, 1, 0, %p18;
setp.ne.s32	%p19, %r94, %r2;
@%p19 bra BB3_18;

st.shared.u32 [%rd34], %r20;
st.shared.u32 [%rd36], %r21;
ld.shared.u32 %r95, [%rd35];
ld.shared.u32 %r96, [%rd37];
st.shared.u32 [%rd35], %r96;
st.shared.u32 [%rd37], %r95;

BB3_18:
bar.sync 0;
cvt.u64.u32	%rd38, %r3;
mul.wide.u32 %rd92, %r3, 4;
add.s64 %rd39, %rd52, %rd92;
ld.shared.u32 %r22, [%rd39+4];
ld.shared.u32 %r23, [%rd39];
setp.gt.u32	%p20, %r23, %r22;
selp.u32	%r97, 1, 0, %p20;
setp.ne.s32	%p21, %r97, %r2;
@%p21 bra BB3_20;

shl.b64 %rd94, %rd38, 2;
add.s64 %rd96, %rd54, %rd94;
st.shared.u32 [%rd39], %r22;
st.shared.u32 [%rd39+4], %r23;
ld.shared.u32 %r98, [%rd96];
ld.shared.u32 %r99, [%rd96+4];
st.shared.u32 [%rd96], %r99;
st.shared.u32 [%rd96+4], %r98;

BB3_20:
cvta.to.global.u64 %rd97, %rd43;
cvta.to.global.u64 %rd98, %rd42;
shl.b64 %rd99, %rd1, 2;
add.s64 %rd40, %rd98, %rd99;
add.s64 %rd41, %rd97, %rd99;
bar.sync 0;
mul.wide.u32 %rd100, %r1, 4;
add.s64 %rd102, %rd52, %rd100;
ld.shared.u32 %r101, [%rd102];
st.global.u32 [%rd40], %r101;
add.s64 %rd104, %rd54, %rd100;
ld.shared.u32 %r102, [%rd104];
st.global.u32 [%rd41], %r102;
ld.shared.u32 %r103, [%rd102+2048];
st.global.u32 [%rd40+2048], %r103;
ld.shared.u32 %r104, [%rd104+2048];
st.global.u32 [%rd41+2048], %r104;
ret;
}





// ===== COMPILED SASS (sm_100) =====

	.target	sm_100

	.elftype	@"ET_EXEC"


//--------------------- .note.nv.tkinfo           --------------------------
	.section	.note.nv.tkinfo,"",@"SHT_NOTE"
	.sectionflags	@"SHF_NOTE_NV_TKINFO"
	.tkinfo
        /*0018*/ 	.word	0x00000002
        /*0030*/ 	.string	""
        /*0030*/ 	.string	"ptxas"
        /*0030*/ 	.string	"Cuda compilation tools, release 13.0, V13.0.88"
        /*0030*/ 	.string	"Build cuda_13.0.r13.0/compiler.36424714_0"
        /*0030*/ 	.string	"-arch sm_100 "



//--------------------- .note.nv.cuinfo           --------------------------
	.section	.note.nv.cuinfo,"",@"SHT_NOTE"
	.sectionflags	@"SHF_NOTE_NV_CUINFO"
        /*0018*/ 	.short	0x0002
        /*001a*/ 	.short	0x0014
        /*001c*/ 	.short	0x0082
	.zero		2


//--------------------- .nv.info                  --------------------------
	.section	.nv.info,"",@"SHT_CUDA_INFO"
	.align	4


	//----- nvinfo : EIATTR_REGCOUNT
	.align		4
        /*0000*/ 	.byte	0x04, 0x2f
        /*0002*/ 	.short	(.L_1 - .L_0)
	.align		4
.L_0:
        /*0004*/ 	.word	index@(_Z17bitonicSortSharedPjS_S_S_jj)
        /*0008*/ 	.word	0x00000011


	//----- nvinfo : EIATTR_FRAME_SIZE
	.align		4
.L_1:
        /*000c*/ 	.byte	0x04, 0x11
        /*000e*/ 	.short	(.L_3 - .L_2)
	.align		4
.L_2:
        /*0010*/ 	.word	index@(_Z17bitonicSortSharedPjS_S_S_jj)
        /*0014*/ 	.word	0x00000000


	//----- nvinfo : EIATTR_REGCOUNT
	.align		4
.L_3:
        /*0018*/ 	.byte	0x04, 0x2f
        /*001a*/ 	.short	(.L_5 - .L_4)
	.align		4
.L_4:
        /*001c*/ 	.word	index@(_Z18bitonicSortShared1PjS_S_S_)
        /*0020*/ 	.word	0x00000018


	//----- nvinfo : EIATTR_FRAME_SIZE
	.align		4
.L_5:
        /*0024*/ 	.byte	0x04, 0x11
        /*0026*/ 	.short	(.L_7 - .L_6)
	.align		4
.L_6:
        /*0028*/ 	.word	index@(_Z18bitonicSortShared1PjS_S_S_)
        /*002c*/ 	.word	0x00000000


	//----- nvinfo : EIATTR_REGCOUNT
	.align		4
.L_7:
        /*0030*/ 	.byte	0x04, 0x2f
        /*0032*/ 	.short	(.L_9 - .L_8)
	.align		4
.L_8:
        /*0034*/ 	.word	index@(_Z18bitonicMergeGlobalPjS_S_S_jjjj)
        /*0038*/ 	.word	0x00000016


	//----- nvinfo : EIATTR_FRAME_SIZE
	.align		4
.L_9:
        /*003c*/ 	.byte	0x04, 0x11
        /*003e*/ 	.short	(.L_11 - .L_10)
	.align		4
.L_10:
        /*0040*/ 	.word	index@(_Z18bitonicMergeGlobalPjS_S_S_jjjj)
        /*0044*/ 	.word	0x00000000


	//----- nvinfo : EIATTR_REGCOUNT
	.align		4
.L_11:
        /*0048*/ 	.byte	0x04, 0x2f
        /*004a*/ 	.short	(.L_13 - .L_12)
	.align		4
.L_12:
        /*004c*/ 	.word	index@(_Z18bitonicMergeSharedPjS_S_S_jjj)
        /*0050*/ 	.word	0x00000018


	//----- nvinfo : EIATTR_FRAME_SIZE
	.align		4
.L_13:
        /*0054*/ 	.byte	0x04, 0x11
        /*0056*/ 	.short	(.L_15 - .L_14)
	.align		4
.L_14:
        /*0058*/ 	.word	index@(_Z18bitonicMergeSharedPjS_S_S_jjj)
        /*005c*/ 	.word	0x00000000


	//----- nvinfo : EIATTR_MIN_STACK_SIZE
	.align		4
.L_15:
        /*0060*/ 	.byte	0x04, 0x12
        /*0062*/ 	.short	(.L_17 - .L_16)
	.align		4
.L_16:
        /*0064*/ 	.word	index@(_Z18bitonicMergeSharedPjS_S_S_jjj)
        /*0068*/ 	.word	0x00000000


	//----- nvinfo : EIATTR_MIN_STACK_SIZE
	.align		4
.L_17:
        /*006c*/ 	.byte	0x04, 0x12
        /*006e*/ 	.short	(.L_19 - .L_18)
	.align		4
.L_18:
        /*0070*/ 	.word	index@(_Z18bitonicMergeGlobalPjS_S_S_jjjj)
        /*0074*/ 	.word	0x00000000


	//----- nvinfo : EIATTR_MIN_STACK_SIZE
	.align		4
.L_19:
        /*0078*/ 	.byte	0x04, 0x12
        /*007a*/ 	.short	(.L_21 - .L_20)
	.align		4
.L_20:
        /*007c*/ 	.word	index@(_Z18bitonicSortShared1PjS_S_S_)
        /*0080*/ 	.word	0x00000000


	//----- nvinfo : EIATTR_MIN_STACK_SIZE
	.align		4
.L_21:
        /*0084*/ 	.byte	0x04, 0x12
        /*0086*/ 	.short	(.L_23 - .L_22)
	.align		4
.L_22:
        /*0088*/ 	.word	index@(_Z17bitonicSortSharedPjS_S_S_jj)
        /*008c*/ 	.word	0x00000000
.L_23:


//--------------------- .nv.compat                --------------------------
	.section	.nv.compat,"",@"SHT_CUDA_COMPAT_INFO"
	.align	4
        /*0000*/ 	.byte	0x02, 0x09, 0x00, 0x00, 0x02, 0x02, 0x01, 0x00, 0x02, 0x05, 0x05, 0x00, 0x03, 0x07, 0x01, 0x01
        /*0010*/ 	.byte	0x02, 0x03, 0x00, 0x00, 0x02, 0x06, 0x01, 0x00, 0x04, 0x0b, 0x08, 0x00, 0x09, 0x00, 0x00, 0x00
        /*0020*/ 	.byte	0x00, 0x00, 0x00, 0x00


//--------------------- .nv.info._Z18bitonicMergeSharedPjS_S_S_jjj --------------------------
	.section	.nv.info._Z18bitonicMergeSharedPjS_S_S_jjj,"",@"SHT_CUDA_INFO"
	.sectionflags	@""
	.align	4


	//----- nvinfo : EIATTR_CUDA_API_VERSION
	.align		4
        /*0000*/ 	.byte	0x04, 0x37
        /*0002*/ 	.short	(.L_25 - .L_24)
.L_24:
        /*0004*/ 	.word	0x00000082


	//----- nvinfo : EIATTR_KPARAM_INFO
	.align		4
.L_25:
        /*0008*/ 	.byte	0x04, 0x17
        /*000a*/ 	.short	(.L_27 - .L_26)
.L_26:
        /*000c*/ 	.word	0x00000000
        /*0010*/ 	.short	0x0006
        /*0012*/ 	.short	0x0028
        /*0014*/ 	.byte	0x00, 0xf0, 0x11, 0x00


	//----- nvinfo : EIATTR_KPARAM_INFO
	.align		4
.L_27:
        /*0018*/ 	.byte	0x04, 0x17
        /*001a*/ 	.short	(.L_29 - .L_28)
.L_28:
        /*001c*/ 	.word	0x00000000
        /*0020*/ 	.short	0x0005
        /*0022*/ 	.short	0x0024
        /*0024*/ 	.byte	0x00, 0xf0, 0x11, 0x00


	//----- nvinfo : EIATTR_KPARAM_INFO
	.align		4
.L_29:
        /*0028*/ 	.byte	0x04, 0x17
        /*002a*/ 	.short	(.L_31 - .L_30)
.L_30:
        /*002c*/ 	.word	0x00000000
        /*0030*/ 	.short	0x0004
        /*0032*/ 	.short	0x0020
        /*0034*/ 	.byte	0x00, 0xf0, 0x11, 0x00


	//----- nvinfo : EIATTR_KPARAM_INFO
	.align		4
.L_31:
        /*0038*/ 	.byte	0x04, 0x17
        /*003a*/ 	.short	(.L_33 - .L_32)
.L_32:
        /*003c*/ 	.word	0x00000000
        /*0040*/ 	.short	0x0003
        /*0042*/ 	.short	0x0018
        /*0044*/ 	.byte	0x00, 0xf0, 0x21, 0x00


	//----- nvinfo : EIATTR_KPARAM_INFO
	.align		4
.L_33:
        /*0048*/ 	.byte	0x04, 0x17
        /*004a*/ 	.short	(.L_35 - .L_34)
.L_34:
        /*004c*/ 	.word	0x00000000
        /*0050*/ 	.short	0x0002
        /*0052*/ 	.short	0x0010
        /*0054*/ 	.byte	0x00, 0xf0, 0x21, 0x00


	//----- nvinfo : EIATTR_KPARAM_INFO
	.align		4
.L_35:
        /*0058*/ 	.byte	0x04, 0x17
        /*005a*/ 	.short	(.L_37 - .L_36)
.L_36:
        /*005c*/ 	.word	0x00000000
        /*0060*/ 	.short	0x0001
        /*0062*/ 	.short	0x0008
        /*0064*/ 	.byte	0x00, 0xf0, 0x21, 0x00


	//----- nvinfo : EIATTR_KPARAM_INFO
	.align		4
.L_37:
        /*0068*/ 	.byte	0x04, 0x17
        /*006a*/ 	.short	(.L_39 - .L_38)
.L_38:
        /*006c*/ 	.word	0x00000000
        /*0070*/ 	.short	0x0000
        /*0072*/ 	.short	0x0000
        /*0074*/ 	.byte	0x00, 0xf0, 0x21, 0x00


	//----- nvinfo : EIATTR_SPARSE_MMA_MASK
	.align		4
.L_39:
        /*0078*/ 	.byte	0x03, 0x50
        /*007a*/ 	.short	0x0000


	//----- nvinfo : EIATTR_MAXREG_COUNT
	.align		4
        /*007c*/ 	.byte	0x03, 0x1b
        /*007e*/ 	.short	0x00ff


	//----- nvinfo : EIATTR_NUM_BARRIERS
	.align		4
        /*0080*/ 	.byte	0x02, 0x4c
        /*0082*/ 	.byte	0x01
	.zero		1


	//----- nvinfo : EIATTR_MERCURY_ISA_VERSION
	.align		4
        /*0084*/ 	.byte	0x03, 0x5f
        /*0086*/ 	.short	0x0101


	//----- nvinfo : EIATTR_VRC_CTA_INIT_COUNT
	.align		4
        /*0088*/ 	.byte	0x02, 0x4a
	.zero		1
	.zero		1


	//----- nvinfo : EIATTR_EXIT_INSTR_OFFSETS
	.align		4
        /*008c*/ 	.byte	0x04, 0x1c
        /*008e*/ 	.short	(.L_41 - .L_40)


	//   ....[0]....
.L_40:
        /*0090*/ 	.word	0x00000ed0


	//----- nvinfo : EIATTR_CBANK_PARAM_SIZE
	.align		4
.L_41:
        /*0094*/ 	.byte	0x03, 0x19
        /*0096*/ 	.short	0x002c


	//----- nvinfo : EIATTR_PARAM_CBANK
	.align		4
        /*0098*/ 	.byte	0x04, 0x0a
        /*009a*/ 	.short	(.L_43 - .L_42)
	.align		4
.L_42:
        /*009c*/ 	.word	index@(.nv.constant0._Z18bitonicMergeSharedPjS_S_S_jjj)
        /*00a0*/ 	.short	0x0380
        /*00a2*/ 	.short	0x002c


	//----- nvinfo : EIATTR_SW_WAR
	.align		4
.L_43:
        /*00a4*/ 	.byte	0x04, 0x36
        /*00a6*/ 	.short	(.L_45 - .L_44)
.L_44:
        /*00a8*/ 	.word	0x00000008
.L_45:


//--------------------- .nv.info._Z18bitonicMergeGlobalPjS_S_S_jjjj --------------------------
	.section	.nv.info._Z18bitonicMergeGlobalPjS_S_S_jjjj,"",@"SHT_CUDA_INFO"
	.sectionflags	@""
	.align	4


	//----- nvinfo : EIATTR_CUDA_API_VERSION
	.align		4
        /*0000*/ 	.byte	0x04, 0x37
        /*0002*/ 	.short	(.L_47 - .L_46)
.L_46:
        /*0004*/ 	.word	0x00000082


	//----- nvinfo : EIATTR_KPARAM_INFO
	.align		4
.L_47:
        /*0008*/ 	.byte	0x04, 0x17
        /*000a*/ 	.short	(.L_49 - .L_48)
.L_48:
        /*000c*/ 	.word	0x00000000
        /*0010*/ 	.short	0x0007
        /*0012*/ 	.short	0x002c
        /*0014*/ 	.byte	0x00, 0xf0, 0x11, 0x00


	//----- nvinfo : EIATTR_KPARAM_INFO
	.align		4
.L_49:
        /*0018*/ 	.byte	0x04, 0x17
        /*001a*/ 	.short	(.L_51 - .L_50)
.L_50:
        /*001c*/ 	.word	0x00000000
        /*0020*/ 	.short	0x0006
        /*0022*/ 	.short	0x0028
        /*0024*/ 	.byte	0x00, 0xf0, 0x11, 0x00


	//----- nvinfo : EIATTR_KPARAM_INFO
	.align		4
.L_51:
        /*0028*/ 	.byte	0x04, 0x17
        /*002a*/ 	.short	(.L_53 - .L_52)
.L_52:
        /*002c*/ 	.word	0x00000000
        /*0030*/ 	.short	0x0005
        /*0032*/ 	.short	0x0024
        /*0034*/ 	.byte	0x00, 0xf0, 0x11, 0x00


	//----- nvinfo : EIATTR_KPARAM_INFO
	.align		4
.L_53:
        /*0038*/ 	.byte	0x04, 0x17
        /*003a*/ 	.short	(.L_55 - .L_54)
.L_54:
        /*003c*/ 	.word	0x00000000
        /*0040*/ 	.short	0x0004
        /*0042*/ 	.short	0x0020
        /*0044*/ 	.byte	0x00, 0xf0, 0x11, 0x00


	//----- nvinfo : EIATTR_KPARAM_INFO
	.align		4
.L_55:
        /*0048*/ 	.byte	0x04, 0x17
        /*004a*/ 	.short	(.L_57 - .L_56)
.L_56:
        /*004c*/ 	.word	0x00000000
        /*0050*/ 	.short	0x0003
        /*0052*/ 	.short	0x0018
        /*0054*/ 	.byte	0x00, 0xf0, 0x21, 0x00


	//----- nvinfo : EIATTR_KPARAM_INFO
	.align		4
.L_57:
        /*0058*/ 	.byte	0x04, 0x17
        /*005a*/ 	.short	(.L_59 - .L_58)
.L_58:
        /*005c*/ 	.word	0x00000000
        /*0060*/ 	.short	0x0002
        /*0062*/ 	.short	0x0010
        /*0064*/ 	.byte	0x00, 0xf0, 0x21, 0x00


	//----- nvinfo : EIATTR_KPARAM_INFO
	.align		4
.L_59:
        /*0068*/ 	.byte	0x04, 0x17
        /*006a*/ 	.short	(.L_61 - .L_60)
.L_60:
        /*006c*/ 	.word	0x00000000
        /*0070*/ 	.short	0x0001
        /*0072*/ 	.short	0x0008
        /*0074*/ 	.byte	0x00, 0xf0, 0x21, 0x00


	//----- nvinfo : EIATTR_KPARAM_INFO
	.align		4
.L_61:
        /*0078*/ 	.byte	0x04, 0x17
        /*007a*/ 	.short	(.L_63 - .L_62)
.L_62:
        /*007c*/ 	.word	0x00000000
        /*0080*/ 	.short	0x0000
        /*0082*/ 	.short	0x0000
        /*0084*/ 	.byte	0x00, 0xf0, 0x21, 0x00


	//----- nvinfo : EIATTR_SPARSE_MMA_MASK
	.align		4
.L_63:
        /*0088*/ 	.byte	0x03, 0x50
        /*008a*/ 	.short	0x0000


	//----- nvinfo : EIATTR_MAXREG_COUNT
	.align		4
        /*008c*/ 	.byte	0x03, 0x1b
        /*008e*/ 	.short	0x00ff


	//----- nvinfo : EIATTR_MERCURY_ISA_VERSION
	.align		4
        /*0090*/ 	.byte	0x03, 0x5f
        /*0092*/ 	.short	0x0101


	//----- nvinfo : EIATTR_VRC_CTA_INIT_COUNT
	.align		4
        /*0094*/ 	.byte	0x02, 0x4a
	.zero		1
	.zero		1


	//----- nvinfo : EIATTR_EXIT_INSTR_OFFSETS
	.align		4
        /*0098*/ 	.byte	0x04, 0x1c
        /*009a*/ 	.short	(.L_65 - .L_64)


	//   ....[0]....
.L_64:
        /*009c*/ 	.word	0x00000350


	//----- nvinfo : EIATTR_CBANK_PARAM_SIZE
	.align		4
.L_65:
        /*00a0*/ 	.byte	0x03, 0x19
        /*00a2*/ 	.short	0x0030


	//----- nvinfo : EIATTR_PARAM_CBANK
	.align		4
        /*00a4*/ 	.byte	0x04, 0x0a
        /*00a6*/ 	.short	(.L_67 - .L_66)
	.align		4
.L_66:
        /*00a8*/ 	.word	index@(.nv.constant0._Z18bitonicMergeGlobalPjS_S_S_jjjj)
        /*00ac*/ 	.short	0x0380
        /*00ae*/ 	.short	0x0030


	//----- nvinfo : EIATTR_SW_WAR
	.align		4
.L_67:
        /*00b0*/ 	.byte	0x04, 0x36
        /*00b2*/ 	.short	(.L_69 - .L_68)
.L_68:
        /*00b4*/ 	.word	0x00000008
.L_69:


//--------------------- .nv.info._Z18bitonicSortShared1PjS_S_S_ --------------------------
	.section	.nv.info._Z18bitonicSortShared1PjS_S_S_,"",@"SHT_CUDA_INFO"
	.sectionflags	@""
	.align	4


	//----- nvinfo : EIATTR_CUDA_API_VERSION
	.align		4
        /*0000*/ 	.byte	0x04, 0x37
        /*0002*/ 	.short	(.L_71 - .L_70)
.L_70:
        /*0004*/ 	.word	0x00000082


	//----- nvinfo : EIATTR_KPARAM_INFO
	.align		4
.L_71:
        /*0008*/ 	.byte	0x04, 0x17
        /*000a*/ 	.short	(.L_73 - .L_72)
.L_72:
        /*000c*/ 	.word	0x00000000
        /*0010*/ 	.short	0x0003
        /*0012*/ 	.short	0x0018
        /*0014*/ 	.byte	0x00, 0xf0, 0x21, 0x00


	//----- nvinfo : EIATTR_KPARAM_INFO
	.align		4
.L_73:
        /*0018*/ 	.byte	0x04, 0x17
        /*001a*/ 	.short	(.L_75 - .L_74)
.L_74:
        /*001c*/ 	.word	0x00000000
        /*0020*/ 	.short	0x0002
        /*0022*/ 	.short	0x0010
        /*0024*/ 	.byte	0x00, 0xf0, 0x21, 0x00


	//----- nvinfo : EIATTR_KPARAM_INFO
	.align		4
.L_75:
        /*0028*/ 	.byte	0x04, 0x17
        /*002a*/ 	.short	(.L_77 - .L_76)
.L_76:
        /*002c*/ 	.word	0x00000000
        /*0030*/ 	.short	0x0001
        /*0032*/ 	.short	0x0008
        /*0034*/ 	.byte	0x00, 0xf0, 0x21, 0x00


	//----- nvinfo : EIATTR_KPARAM_INFO
	.align		4
.L_77:
        /*0038*/ 	.byte	0x04, 0x17
        /*003a*/ 	.short	(.L_79 - .L_78)
.L_78:
        /*003c*/ 	.word	0x00000000
        /*0040*/ 	.short	0x0000
        /*0042*/ 	.short	0x0000
        /*0044*/ 	.byte	0x00, 0xf0, 0x21, 0x00


	//----- nvinfo : EIATTR_SPARSE_MMA_MASK
	.align		4
.L_79:
        /*0048*/ 	.byte	0x03, 0x50
        /*004a*/ 	.short	0x0000


	//----- nvinfo : EIATTR_MAXREG_COUNT
	.align		4
        /*004c*/ 	.byte	0x03, 0x1b
        /*004e*/ 	.short	0x00ff


	//----- nvinfo : EIATTR_NUM_BARRIERS
	.align		4
        /*0050*/ 	.byte	0x02, 0x4c
        /*0052*/ 	.byte	0x01
	.zero		1


	//----- nvinfo : EIATTR_MERCURY_ISA_VERSION
	.align		4
        /*0054*/ 	.byte	0x03, 0x5f
        /*0056*/ 	.short	0x0101


	//----- nvinfo : EIATTR_VRC_CTA_INIT_COUNT
	.align		4
        /*0058*/ 	.byte	0x02, 0x4a
	.zero		1
	.zero		1


	//----- nvinfo : EIATTR_EXIT_INSTR_OFFSETS
	.align		4
        /*005c*/ 	.byte	0x04, 0x1c
        /*005e*/ 	.short	(.L_81 - .L_80)


	//   ....[0]....
.L_80:
        /*0060*/ 	.word	0x00000ff0


	//----- nvinfo : EIATTR_CBANK_PARAM_SIZE
	.align		4
.L_81:
        /*0064*/ 	.byte	0x03, 0x19
        /*0066*/ 	.short	0x0020


	//----- nvinfo : EIATTR_PARAM_CBANK
	.align		4
        /*0068*/ 	.byte	0x04, 0x0a
        /*006a*/ 	.short	(.L_83 - .L_82)
	.align		4
.L_82:
        /*006c*/ 	.word	index@(.nv.constant0._Z18bitonicSortShared1PjS_S_S_)
        /*0070*/ 	.short	0x0380
        /*0072*/ 	.short	0x0020


	//----- nvinfo : EIATTR_SW_WAR
	.align		4
.L_83:
        /*0074*/ 	.byte	0x04, 0x36
        /*0076*/ 	.short	(.L_85 - .L_84)
.L_84:
        /*0078*/ 	.word	0x00000008
.L_85:


//--------------------- .nv.info._Z17bitonicSortSharedPjS_S_S_jj --------------------------
	.section	.nv.info._Z17bitonicSortSharedPjS_S_S_jj,"",@"SHT_CUDA_INFO"
	.sectionflags	@""
	.align	4


	//----- nvinfo : EIATTR_CUDA_API_VERSION
	.align		4
        /*0000*/ 	.byte	0x04, 0x37
        /*0002*/ 	.short	(.L_87 - .L_86)
.L_86:
        /*0004*/ 	.word	0x00000082


	//----- nvinfo : EIATTR_KPARAM_INFO
	.align		4
.L_87:
        /*0008*/ 	.byte	0x04, 0x17
        /*000a*/ 	.short	(.L_89 - .L_88)
.L_88:
        /*000c*/ 	.word	0x00000000
        /*0010*/ 	.short	0x0005
        /*0012*/ 	.short	0x0024
        /*0014*/ 	.byte	0x00, 0xf0, 0x11, 0x00


	//----- nvinfo : EIATTR_KPARAM_INFO
	.align		4
.L_89:
        /*0018*/ 	.byte	0x04, 0x17
        /*001a*/ 	.short	(.L_91 - .L_90)
.L_90:
        /*001c*/ 	.word	0x00000000
        /*0020*/ 	.short	0x0004
        /*0022*/ 	.short	0x0020
        /*0024*/ 	.byte	0x00, 0xf0, 0x11, 0x00


	//----- nvinfo : EIATTR_KPARAM_INFO
	.align		4
.L_91:
        /*0028*/ 	.byte	0x04, 0x17
        /*002a*/ 	.short	(.L_93 - .L_92)
.L_92:
        /*002c*/ 	.word	0x00000000
        /*0030*/ 	.short	0x0003
        /*0032*/ 	.short	0x0018
        /*0034*/ 	.byte	0x00, 0xf0, 0x21, 0x00


	//----- nvinfo : EIATTR_KPARAM_INFO
	.align		4
.L_93:
        /*0038*/ 	.byte	0x04, 0x17
        /*003a*/ 	.short	(.L_95 - .L_94)
.L_94:
        /*003c*/ 	.word	0x00000000
        /*0040*/ 	.short	0x0002
        /*0042*/ 	.short	0x0010
        /*0044*/ 	.byte	0x00, 0xf0, 0x21, 0x00


	//----- nvinfo : EIATTR_KPARAM_INFO
	.align		4
.L_95:
        /*0048*/ 	.byte	0x04, 0x17
        /*004a*/ 	.short	(.L_97 - .L_96)
.L_96:
        /*004c*/ 	.word	0x00000000
        /*0050*/ 	.short	0x0001
        /*0052*/ 	.short	0x0008
        /*0054*/ 	.byte	0x00, 0xf0, 0x21, 0x00


	//----- nvinfo : EIATTR_KPARAM_INFO
	.align		4
.L_97:
        /*0058*/ 	.byte	0x04, 0x17
        /*005a*/ 	.short	(.L_99 - .L_98)
.L_98:
        /*005c*/ 	.word	0x00000000
        /*0060*/ 	.short	0x0000
        /*0062*/ 	.short	0x0000
        /*0064*/ 	.byte	0x00, 0xf0, 0x21, 0x00


	//----- nvinfo : EIATTR_SPARSE_MMA_MASK
	.align		4
.L_99:
        /*0068*/ 	.byte	0x03, 0x50
        /*006a*/ 	.short	0x0000


	//----- nvinfo : EIATTR_MAXREG_COUNT
	.align		4
        /*006c*/ 	.byte	0x03, 0x1b
        /*006e*/ 	.short	0x00ff


	//----- nvinfo : EIATTR_NUM_BARRIERS
	.align		4
        /*0070*/ 	.byte	0x02, 0x4c
        /*0072*/ 	.byte	0x01
	.zero		1


	//----- nvinfo : EIATTR_MERCURY_ISA_VERSION
	.align		4
        /*0074*/ 	.byte	0x03, 0x5f
        /*0076*/ 	.short	0x0101


	//----- nvinfo : EIATTR_VRC_CTA_INIT_COUNT
	.align		4
        /*0078*/ 	.byte	0x02, 0x4a
	.zero		1
	.zero		1


	//----- nvinfo : EIATTR_EXIT_INSTR_OFFSETS
	.align		4
        /*007c*/ 	.byte	0x04, 0x1c
        /*007e*/ 	.short	(.L_101 - .L_100)


	//   ....[0]....
.L_100:
        /*0080*/ 	.word	0x00000690


	//----- nvinfo : EIATTR_CBANK_PARAM_SIZE
	.align		4
.L_101:
        /*0084*/ 	.byte	0x03, 0x19
        /*0086*/ 	.short	0x0028


	//----- nvinfo : EIATTR_PARAM_CBANK
	.align		4
        /*0088*/ 	.byte	0x04, 0x0a
        /*008a*/ 	.short	(.L_103 - .L_102)
	.align		4
.L_102:
        /*008c*/ 	.word	index@(.nv.constant0._Z17bitonicSortSharedPjS_S_S_jj)
        /*0090*/ 	.short	0x0380
        /*0092*/ 	.short	0x0028


	//----- nvinfo : EIATTR_SW_WAR
	.align		4
.L_103:
        /*0094*/ 	.byte	0x04, 0x36
        /*0096*/ 	.short	(.L_105 - .L_104)
.L_104:
        /*0098*/ 	.word	0x00000008
.L_105:


//--------------------- .nv.callgraph             --------------------------
	.section	.nv.callgraph,"",@"SHT_CUDA_CALLGRAPH"
	.align	4
	.sectionentsize	8
	.align		4
        /*0000*/ 	.word	0x00000000
	.align		4
        /*0004*/ 	.word	0xffffffff
	.align		4
        /*0008*/ 	.word	0x00000000
	.align		4
        /*000c*/ 	.word	0xfffffffe
	.align		4
        /*0010*/ 	.word	0x00000000
	.align		4
        /*0014*/ 	.word	0xfffffffd
	.align		4
        /*0018*/ 	.word	0x00000000
	.align		4
        /*001c*/ 	.word	0xfffffffc


//--------------------- .text._Z18bitonicMergeSharedPjS_S_S_jjj --------------------------
	.section	.text._Z18bitonicMergeSharedPjS_S_S_jjj,"ax",@progbits
	.align	128
        .global         _Z18bitonicMergeSharedPjS_S_S_jjj
        .type           _Z18bitonicMergeSharedPjS_S_S_jjj,@function
        .size           _Z18bitonicMergeSharedPjS_S_S_jjj,(.L_x_13 - _Z18bitonicMergeSharedPjS_S_S_jjj)
        .other          _Z18bitonicMergeSharedPjS_S_S_jjj,@"STO_CUDA_ENTRY STV_DEFAULT"
_Z18bitonicMergeSharedPjS_S_S_jjj:
.text._Z18bitonicMergeSharedPjS_S_S_jjj:
[----:B------:R-:W-:Y:S01]  /*0000*/  LDC R1, c[0x0][0x37c] ;  /* 0x0000df00ff017b82 */ /* 0x000fe20000000800 */
[----:B------:R-:W0:Y:S07]  /*0010*/  S2R R19, SR_CTAID.X ;  /* 0x0000000000137919 */ /* 0x000e2e0000002500 */
[----:B------:R-:W1:Y:S01]  /*0020*/  LDC.64 R6, c[0x0][0x390] ;  /* 0x0000e400ff067b82 */ /* 0x000e620000000a00 */
[----:B------:R-:W2:Y:S01]  /*0030*/  LDCU.64 UR8, c[0x0][0x358] ;  /* 0x00006b00ff0877ac */ /* 0x000ea20008000a00 */
[----:B------:R-:W0:Y:S06]  /*0040*/  S2R R2, SR_TID.X ;  /* 0x0000000000027919 */ /* 0x000e2c0000002100 */
[----:B------:R-:W3:Y:S08]  /*0050*/  LDC.64 R8, c[0x0][0x398] ;  /* 0x0000e600ff087b82 */ /* 0x000ef00000000a00 */
[----:B------:R-:W4:Y:S01]  /*0060*/  S2UR UR6, SR_CgaCtaId ;  /* 0x00000000000679c3 */ /* 0x000f220000008800 */
[----:B------:R-:W-:Y:S01]  /*0070*/  UMOV UR4, 0x400 ;  /* 0x0000040000047882 */ /* 0x000fe20000000000 */
[----:B------:R-:W5:Y:S01]  /*0080*/  LDCU UR7, c[0x0][0x3a8] ;  /* 0x00007500ff0777ac */ /* 0x000f620008000800 */
[----:B0-----:R-:W-:-:S04]  /*0090*/  IMAD R0, R19, 0x400, R2 ;  /* 0x0000040013007824 */ /* 0x001fc800078e0202 */
[----:B-1----:R-:W-:-:S04]  /*00a0*/  IMAD.WIDE.U32 R6, R0, 0x4, R6 ;  /* 0x0000000400067825 */ /* 0x002fc800078e0006 */
[----:B---3--:R-:W-:Y:S01]  /*00b0*/  IMAD.WIDE.U32 R8, R0, 0x4, R8 ;  /* 0x0000000400087825 */ /* 0x008fe200078e0008 */
[----:B--2---:R-:W2:Y:S04]  /*00c0*/  LDG.E R11, desc[UR8][R6.64] ;  /* 0x00000008060b7981 */ /* 0x004ea8000c1e1900 */
[----:B------:R-:W3:Y:S04]  /*00d0*/  LDG.E R10, desc[UR8][R8.64] ;  /* 0x00000008080a7981 */ /* 0x000ee8000c1e1900 */
[----:B------:R0:W5:Y:S04]  /*00e0*/  LDG.E R13, desc[UR8][R6.64+0x800] ;  /* 0x00080008060d7981 */ /* 0x000168000c1e1900 */
[----:B------:R1:W5:Y:S01]  /*00f0*/  LDG.E R12, desc[UR8][R8.64+0x800] ;  /* 0x00080008080c7981 */ /* 0x000362000c1e1900 */
[----:B------:R-:W-:Y:S01]  /*0100*/  UIADD3 UR5, UPT, UPT, UR4, 0x1000, URZ ;  /* 0x0000100004057890 */ /* 0x000fe2000fffe0ff */
[C---:B------:R-:W-:Y:S01]  /*0110*/  LOP3.LUT R4, R2.reuse, 0x1ff, RZ, 0xc0, !PT ;  /* 0x000001ff02047812 */ /* 0x040fe200078ec0ff */
[----:B----4-:R-:W-:Y:S01]  /*0120*/  ULEA UR4, UR6, UR4, 0x18 ;  /* 0x0000000406047291 */ /* 0x010fe2000f8ec0ff */
[C---:B------:R-:W-:Y:S01]  /*0130*/  IMAD.SHL.U32 R3, R2.reuse, 0x2, RZ ;  /* 0x0000000202037824 */ /* 0x040fe200078e00ff */
[----:B------:R-:W-:Y:S01]  /*0140*/  ULEA UR5, UR6, UR5, 0x18 ;  /* 0x0000000506057291 */ /* 0x000fe2000f8ec0ff */
[----:B0-----:R-:W0:Y:S01]  /*0150*/  LDC.64 R6, c[0x0][0x3a0] ;  /* 0x0000e800ff067b82 */ /* 0x001e220000000a00 */
[----:B------:R-:W4:Y:S01]  /*0160*/  LDCU UR6, c[0x0][0x360] ;  /* 0x00006c00ff0677ac */ /* 0x000f220008000800 */
[----:B------:R-:W-:Y:S01]  /*0170*/  IMAD.IADD R14, R3, 0x1, -R4 ;  /* 0x00000001030e7824 */ /* 0x000fe200078e0a04 */
[----:B------:R-:W-:-:S02]  /*0180*/  LEA R4, R2, UR4, 0x2 ;  /* 0x0000000402047c11 */ /* 0x000fc4000f8e10ff */
[----:B------:R-:W-:Y:S01]  /*0190*/  LEA R5, R2, UR5, 0x2 ;  /* 0x0000000502057c11 */ /* 0x000fe2000f8e10ff */
[C---:B------:R-:W-:Y:S01]  /*01a0*/  VIADD R15, R14.reuse, 0x200 ;  /* 0x000002000e0f7836 */ /* 0x040fe20000000000 */
[C---:B-1----:R-:W-:Y:S02]  /*01b0*/  LEA R8, R14.reuse, UR4, 0x2 ;  /* 0x000000040e087c11 */ /* 0x042fe4000f8e10ff */
[----:B------:R-:W-:Y:S02]  /*01c0*/  LEA R14, R14, UR5, 0x2 ;  /* 0x000000050e0e7c11 */ /* 0x000fe4000f8e10ff */
[C---:B------:R-:W-:Y:S02]  /*01d0*/  LEA R16, R15.reuse, UR4, 0x2 ;  /* 0x000000040f107c11 */ /* 0x040fe4000f8e10ff */
[----:B------:R-:W-:Y:S01]  /*01e0*/  LEA R15, R15, UR5, 0x2 ;  /* 0x000000050f0f7c11 */ /* 0x000fe2000f8e10ff */
[----:B----4-:R-:W-:Y:S01]  /*01f0*/  UPRMT UR6, UR6, 0x7210, URZ ;  /* 0x0000721006067896 */ /* 0x010fe200080000ff */
[----:B0-----:R-:W-:-:S02]  /*0200*/  LEA.HI R9, R6, 0x7fffffff, RZ, 0x1f ;  /* 0x7fffffff06097811 */ /* 0x001fc400078ff8ff */
[----:B------:R-:W-:Y:S01]  /*0210*/  SHF.R.U32.HI R7, RZ, 0x1, R7 ;  /* 0x00000001ff077819 */ /* 0x000fe20000011607 */
[----:B--2---:R0:W-:Y:S04]  /*0220*/  STS [R4], R11 ;  /* 0x0000000b04007388 */ /* 0x0041e80000000800 */
[----:B---3--:R-:W-:Y:S04]  /*0230*/  STS [R5], R10 ;  /* 0x0000000a05007388 */ /* 0x008fe80000000800 */
[----:B-----5:R-:W-:Y:S01]  /*0240*/  STS [R4+0x800], R13 ;  /* 0x0008000d04007388 */ /* 0x020fe20000000800 */
[----:B0-----:R-:W-:-:S03]  /*0250*/  PRMT R11, R19, 0x7210, RZ ;  /* 0x00007210130b7816 */ /* 0x001fc600000000ff */
[----:B------:R0:W-:Y:S02]  /*0260*/  STS [R5+0x800], R12 ;  /* 0x0008000c05007388 */ /* 0x0001e40000000800 */
[----:B------:R-:W-:Y:S01]  /*0270*/  IMAD R6, R11, UR6, R2 ;  /* 0x000000060b067c24 */ /* 0x000fe2000f8e0202 */
[----:B------:R-:W-:Y:S04]  /*0280*/  BAR.SYNC.DEFER_BLOCKING 0x0 ;  /* 0x0000000000007b1d */ /* 0x000fe80000010000 */
[----:B------:R-:W-:Y:S02]  /*0290*/  LOP3.LUT P0, RZ, R6, R9, R7, 0x80, !PT ;  /* 0x0000000906ff7212 */ /* 0x000fe40007808007 */
[----:B0-----:R-:W-:Y:S02]  /*02a0*/  LOP3.LUT R12, R2, 0xff, RZ, 0xc0, !PT ;  /* 0x000000ff020c7812 */ /* 0x001fe400078ec0ff */
[----:B------:R-:W-:-:S03]  /*02b0*/  SEL R6, RZ, 0x1, !P0 ;  /* 0x00000001ff067807 */ /* 0x000fc60004000000 */
[----:B------:R-:W-:Y:S01]  /*02c0*/  IMAD.IADD R12, R3, 0x1, -R12 ;  /* 0x00000001030c7824 */ /* 0x000fe200078e0a0c */
[----:B------:R-:W-:-:S03]  /*02d0*/  LOP3.LUT R6, R6, UR7, RZ, 0x3c, !PT ;  /* 0x0000000706067c12 */ /* 0x000fc6000f8e3cff */
[C---:B------:R-:W-:Y:S01]  /*02e0*/  VIADD R11, R12.reuse, 0x100 ;  /* 0x000001000c0b7836 */ /* 0x040fe20000000000 */
[C---:B------:R-:W-:Y:S02]  /*02f0*/  LEA R9, R12.reuse, UR4, 0x2 ;  /* 0x000000040c097c11 */ /* 0x040fe4000f8e10ff */
[----:B------:R-:W-:Y:S02]  /*0300*/  LEA R12, R12, UR5, 0x2 ;  /* 0x000000050c0c7c11 */ /* 0x000fe4000f8e10ff */
[C---:B------:R-:W-:Y:S02]  /*0310*/  LEA R13, R11.reuse, UR4, 0x2 ;  /* 0x000000040b0d7c11 */ /* 0x040fe4000f8e10ff */
[----:B------:R-:W-:Y:S01]  /*0320*/  LEA R11, R11, UR5, 0x2 ;  /* 0x000000050b0b7c11 */ /* 0x000fe2000f8e10ff */
[----:B------:R-:W-:Y:S04]  /*0330*/  LDS R17, [R16] ;  /* 0x0000000010117984 */ /* 0x000fe80000000800 */
[----:B------:R-:W0:Y:S02]  /*0340*/  LDS R18, [R8] ;  /* 0x0000000008127984 */ /* 0x000e240000000800 */
[----:B0-----:R-:W-:-:S04]  /*0350*/  ISETP.GT.U32.AND P0, PT, R18, R17, PT ;  /* 0x000000111200720c */ /* 0x001fc80003f04070 */
[----:B------:R-:W-:-:S04]  /*0360*/  SEL R7, RZ, 0x1, !P0 ;  /* 0x00000001ff077807 */ /* 0x000fc80004000000 */
[----:B------:R-:W-:-:S13]  /*0370*/  ISETP.NE.AND P0, PT, R7, R6, PT ;  /* 0x000000060700720c */ /* 0x000fda0003f05270 */
[----:B------:R-:W-:Y:S04]  /*0380*/  @!P0 STS [R8], R17 ;  /* 0x0000001108008388 */ /* 0x000fe80000000800 */
[----:B------:R-:W-:Y:S04]  /*0390*/  @!P0 STS [R16], R18 ;  /* 0x0000001210008388 */ /* 0x000fe80000000800 */
[----:B------:R-:W0:Y:S04]  /*03a0*/  @!P0 LDS R7, [R15] ;  /* 0x000000000f078984 */ /* 0x000e280000000800 */
[----:B------:R-:W1:Y:S04]  /*03b0*/  @!P0 LDS R10, [R14] ;  /* 0x000000000e0a8984 */ /* 0x000e680000000800 */
[----:B0-----:R0:W-:Y:S04]  /*03c0*/  @!P0 STS [R14], R7 ;  /* 0x000000070e008388 */ /* 0x0011e80000000800 */
[----:B-1----:R1:W-:Y:S01]  /*03d0*/  @!P0 STS [R15], R10 ;  /* 0x0000000a0f008388 */ /* 0x0023e20000000800 */
[----:B------:R-:W-:Y:S01]  /*03e0*/  BAR.SYNC.DEFER_BLOCKING 0x0 ;  /* 0x0000000000007b1d */ /* 0x000fe20000010000 */
[----:B0-----:R-:W-:-:S05]  /*03f0*/  LOP3.LUT R14, R2, 0x7f, RZ, 0xc0, !PT ;  /* 0x0000007f020e7812 */ /* 0x001fca00078ec0ff */
[----:B------:R-:W-:-:S05]  /*0400*/  IMAD.IADD R14, R3, 0x1, -R14 ;  /* 0x00000001030e7824 */ /* 0x000fca00078e0a0e */
[----:B-1----:R-:W-:Y:S01]  /*0410*/  LEA R15, R14, UR4, 0x2 ;  /* 0x000000040e0f7c11 */ /* 0x002fe2000f8e10ff */
[----:B------:R-:W-:Y:S04]  /*0420*/  LDS R8, [R13] ;  /* 0x000000000d087984 */ /* 0x000fe80000000800 */
[----:B------:R-:W0:Y:S02]  /*0430*/  LDS R16, [R9] ;  /* 0x0000000009107984 */ /* 0x000e240000000800 */
[----:B0-----:R-:W-:-:S04]  /*0440*/  ISETP.GT.U32.AND P0, PT, R16, R8, PT ;  /* 0x000000081000720c */ /* 0x001fc80003f04070 */
[----:B------:R-:W-:-:S04]  /*0450*/  SEL R17, RZ, 0x1, !P0 ;  /* 0x00000001ff117807 */ /* 0x000fc80004000000 */
[----:B------:R-:W-:Y:S01]  /*0460*/  ISETP.NE.AND P0, PT, R17, R6, PT ;  /* 0x000000061100720c */ /* 0x000fe20003f05270 */
[C---:B------:R-:W-:Y:S01]  /*0470*/  VIADD R17, R14.reuse, 0x80 ;  /* 0x000000800e117836 */ /* 0x040fe20000000000 */
[----:B------:R-:W-:-:S04]  /*0480*/  LEA R14, R14, UR5, 0x2 ;  /* 0x000000050e0e7c11 */ /* 0x000fc8000f8e10ff */
[C---:B------:R-:W-:Y:S02]  /*0490*/  LEA R18, R17.reuse, UR4, 0x2 ;  /* 0x0000000411127c11 */ /* 0x040fe4000f8e10ff */
[----:B------:R-:W-:-:S05]  /*04a0*/  LEA R17, R17, UR5, 0x2 ;  /* 0x0000000511117c11 */ /* 0x000fca000f8e10ff */
        /* <DEDUP_REMOVED lines=27> */
[----:B------:R-:W-:-:S04]  /*0660*/  IMAD.IADD R14, R3, 0x1, -R14 ;  /* 0x00000001030e7824 */ /* 0x000fc800078e0a0e */
[----:B-1----:R-:W-:-:S05]  /*0670*/  VIADD R17, R14, 0x20 ;  /* 0x000000200e117836 */ /* 0x002fca0000000000 */
[C---:B------:R-:W-:Y:S02]  /*0680*/  LEA R18, R17.reuse, UR4, 0x2 ;  /* 0x0000000411127c11 */ /* 0x040fe4000f8e10ff */
[----:B------:R-:W-:Y:S01]  /*0690*/  LEA R17, R17, UR5, 0x2 ;  /* 0x0000000511117c11 */ /* 0x000fe2000f8e10ff */
[----:B------:R-:W-:Y:S04]  /*06a0*/  LDS R8, [R16] ;  /* 0x0000000010087984 */ /* 0x000fe80000000800 */
[----:B------:R-:W0:Y:S02]  /*06b0*/  LDS R9, [R11] ;  /* 0x000000000b097984 */ /* 0x000e240000000800 */
[----:B0-----:R-:W-:-:S04]  /*06c0*/  ISETP.GT.U32.AND P0, PT, R9, R8, PT ;  /* 0x000000080900720c */ /* 0x001fc80003f04070 */
[----:B------:R-:W-:-:S04]  /*06d0*/  SEL R15, RZ, 0x1, !P0 ;  /* 0x00000001ff0f7807 */ /* 0x000fc80004000000 */
[----:B------:R-:W-:Y:S02]  /*06e0*/  ISETP.NE.AND P0, PT, R15, R6, PT ;  /* 0x000000060f00720c */ /* 0x000fe40003f05270 */
[C---:B------:R-:W-:Y:S02]  /*06f0*/  LEA R15, R14.reuse, UR4, 0x2 ;  /* 0x000000040e0f7c11 */ /* 0x040fe4000f8e10ff */
[----:B------:R-:W-:-:S09]  /*0700*/  LEA R14, R14, UR5, 0x2 ;  /* 0x000000050e0e7c11 */ /* 0x000fd2000f8e10ff */
        /* <DEDUP_REMOVED lines=45> */
[----:B0-----:R-:W-:-:S02]  /*09e0*/  LOP3.LUT R12, R2, 0x3, RZ, 0xc0, !PT ;  /* 0x00000003020c7812 */ /* 0x001fc400078ec0ff */
[----:B------:R-:W-:-:S03]  /*09f0*/  LOP3.LUT R2, R2, 0x1, RZ, 0xc0, !PT ;  /* 0x0000000102027812 */ /* 0x000fc600078ec0ff */
[C---:B------:R-:W-:Y:S02]  /*0a00*/  IMAD.IADD R12, R3.reuse, 0x1, -R12 ;  /* 0x00000001030c7824 */ /* 0x040fe400078e0a0c */
[----:B------:R-:W-:Y:S02]  /*0a10*/  IMAD.IADD R2, R3, 0x1, -R2 ;  /* 0x0000000103027824 */ /* 0x000fe400078e0a02 */
        /* <DEDUP_REMOVED lines=15> */
[----:B-1----:R-:W-:Y:S01]  /*0b10*/  @!P0 STS [R17], R10 ;  /* 0x0000000a11008388 */ /* 0x002fe20000000800 */
[----:B------:R-:W-:Y:S01]  /*0b20*/  BAR.SYNC.DEFER_BLOCKING 0x0 ;  /* 0x0000000000007b1d */ /* 0x000fe20000010000 */
[----:B0-----:R-:W-:-:S05]  /*0b30*/  LEA R14, R2, UR4, 0x2 ;  /* 0x00000004020e7c11 */ /* 0x001fca000f8e10ff */
        /* <DEDUP_REMOVED lines=13> */
[----:B0-----:R-:W-:Y:S04]  /*0c10*/  @!P0 STS [R12], R7 ;  /* 0x000000070c008388 */ /* 0x001fe80000000800 */
[----:B-1----:R-:W-:Y:S01]  /*0c20*/  @!P0 STS [R13], R10 ;  /* 0x0000000a0d008388 */ /* 0x002fe20000000800 */
[----:B------:R-:W-:Y:S06]  /*0c30*/  BAR.SYNC.DEFER_BLOCKING 0x0 ;  /* 0x0000000000007b1d */ /* 0x000fec0000010000 */
[----:B------:R-:W-:Y:S04]  /*0c40*/  LDS R9, [R17] ;  /* 0x0000000011097984 */ /* 0x000fe80000000800 */
[----:B------:R-:W0:Y:S02]  /*0c50*/  LDS R8, [R14] ;  /* 0x000000000e087984 */ /* 0x000e240000000800 */
[----:B0-----:R-:W-:-:S04]  /*0c60*/  ISETP.GT.U32.AND P0, PT, R8, R9, PT ;  /* 0x000000090800720c */ /* 0x001fc80003f04070 */
[----:B------:R-:W-:-:S04]  /*0c70*/  SEL R11, RZ, 0x1, !P0 ;  /* 0x00000001ff0b7807 */ /* 0x000fc80004000000 */
[----:B------:R-:W-:Y:S02]  /*0c80*/  ISETP.NE.AND P0, PT, R11, R6, PT ;  /* 0x000000060b00720c */ /* 0x000fe40003f05270 */
[----:B------:R-:W-:-:S11]  /*0c90*/  LEA R11, R3, UR4, 0x2 ;  /* 0x00000004030b7c11 */ /* 0x000fd6000f8e10ff */
[----:B------:R-:W-:Y:S04]  /*0ca0*/  @!P0 STS [R14], R9 ;  /* 0x000000090e008388 */ /* 0x000fe80000000800 */
[----:B------:R-:W-:Y:S04]  /*0cb0*/  @!P0 STS [R17], R8 ;  /* 0x0000000811008388 */ /* 0x000fe80000000800 */
[----:B------:R-:W0:Y:S04]  /*0cc0*/  @!P0 LDS R7, [R15] ;  /* 0x000000000f078984 */ /* 0x000e280000000800 */
[----:B------:R-:W1:Y:S04]  /*0cd0*/  @!P0 LDS R10, [R2] ;  /* 0x00000000020a8984 */ /* 0x000e680000000800 */
[----:B0-----:R-:W-:Y:S04]  /*0ce0*/  @!P0 STS [R2], R7 ;  /* 0x0000000702008388 */ /* 0x001fe80000000800 */
[----:B-1----:R-:W-:Y:S01]  /*0cf0*/  @!P0 STS [R15], R10 ;  /* 0x0000000a0f008388 */ /* 0x002fe20000000800 */
[----:B------:R-:W-:Y:S06]  /*0d00*/  BAR.SYNC.DEFER_BLOCKING 0x0 ;  /* 0x0000000000007b1d */ /* 0x000fec0000010000 */
[----:B------:R-:W0:Y:S02]  /*0d10*/  LDS.64 R18, [R11] ;  /* 0x000000000b127984 */ /* 0x000e240000000a00 */
[----:B0-----:R-:W-:Y:S01]  /*0d20*/  ISETP.GT.U32.AND P0, PT, R18, R19, PT ;  /* 0x000000131200720c */ /* 0x001fe20003f04070 */
[----:B------:R-:W-:-:S02]  /*0d30*/  IMAD.MOV.U32 R20, RZ, RZ, R19 ;  /* 0x000000ffff147224 */ /* 0x000fc400078e0013 */
[----:B------:R-:W-:Y:S01]  /*0d40*/  IMAD.MOV.U32 R21, RZ, RZ, R18 ;  /* 0x000000ffff157224 */ /* 0x000fe200078e0012 */
[----:B------:R-:W-:-:S04]  /*0d50*/  SEL R13, RZ, 0x1, !P0 ;  /* 0x00000001ff0d7807 */ /* 0x000fc80004000000 */
[----:B------:R-:W-:Y:S01]  /*0d60*/  ISETP.NE.AND P0, PT, R13, R6, PT ;  /* 0x000000060d00720c */ /* 0x000fe20003f05270 */
[----:B------:R-:W-:Y:S01]  /*0d70*/  IMAD.SHL.U32 R6, R0, 0x4, RZ ;  /* 0x0000000400067824 */ /* 0x000fe200078e00ff */
[----:B------:R-:W-:-:S11]  /*0d80*/  SHF.R.U32.HI R0, RZ, 0x1e, R0 ;  /* 0x0000001eff007819 */ /* 0x000fd60000011600 */
[----:B------:R-:W-:Y:S01]  /*0d90*/  @!P0 LEA R8, R3, UR5, 0x2 ;  /* 0x0000000503088c11 */ /* 0x000fe2000f8e10ff */
[----:B------:R-:W-:Y:S01]  /*0da0*/  @!P0 STS.64 [R11], R20 ;  /* 0x000000140b008388 */ /* 0x000fe20000000a00 */
[----:B------:R-:W0:Y:S03]  /*0db0*/  LDCU.128 UR4, c[0x0][0x380] ;  /* 0x00007000ff0477ac */ /* 0x000e260008000c00 */
[----:B------:R-:W1:Y:S02]  /*0dc0*/  @!P0 LDS.64 R2, [R8] ;  /* 0x0000000008028984 */ /* 0x000e640000000a00 */
[----:B-1----:R-:W-:Y:S02]  /*0dd0*/  IMAD.MOV.U32 R18, RZ, RZ, R3 ;  /* 0x000000ffff127224 */ /* 0x002fe400078e0003 */
[----:B------:R-:W-:-:S05]  /*0de0*/  IMAD.MOV.U32 R19, RZ, RZ, R2 ;  /* 0x000000ffff137224 */ /* 0x000fca00078e0002 */
[----:B------:R-:W-:Y:S01]  /*0df0*/  @!P0 STS.64 [R8], R18 ;  /* 0x0000001208008388 */ /* 0x000fe20000000a00 */
[----:B------:R-:W-:Y:S01]  /*0e00*/  BAR.SYNC.DEFER_BLOCKING 0x0 ;  /* 0x0000000000007b1d */ /* 0x000fe20000010000 */
[C---:B0-----:R-:W-:Y:S02]  /*0e10*/  IADD3 R2, P0, PT, R6.reuse, UR4, RZ ;  /* 0x0000000406027c10 */ /* 0x041fe4000ff1e0ff */
[----:B------:R-:W-:Y:S02]  /*0e20*/  IADD3 R6, P1, PT, R6, UR6, RZ ;  /* 0x0000000606067c10 */ /* 0x000fe4000ff3e0ff */
[C---:B------:R-:W-:Y:S02]  /*0e30*/  IADD3.X R3, PT, PT, R0.reuse, UR5, RZ, P0, !PT ;  /* 0x0000000500037c10 */ /* 0x040fe400087fe4ff */
[----:B------:R-:W-:Y:S01]  /*0e40*/  IADD3.X R7, PT, PT, R0, UR7, RZ, P1, !PT ;  /* 0x0000000700077c10 */ /* 0x000fe20008ffe4ff */
[----:B------:R-:W0:Y:S04]  /*0e50*/  LDS R9, [R4] ;  /* 0x0000000004097984 */ /* 0x000e280000000800 */
[----:B------:R-:W1:Y:S04]  /*0e60*/  LDS R13, [R5] ;  /* 0x00000000050d7984 */ /* 0x000e680000000800 */
[----:B------:R-:W2:Y:S04]  /*0e70*/  LDS R15, [R4+0x800] ;  /* 0x00080000040f7984 */ /* 0x000ea80000000800 */
[----:B------:R-:W3:Y:S04]  /*0e80*/  LDS R17, [R5+0x800] ;  /* 0x0008000005117984 */ /* 0x000ee80000000800 */
[----:B0-----:R-:W-:Y:S04]  /*0e90*/  STG.E desc[UR8][R2.64], R9 ;  /* 0x0000000902007986 */ /* 0x001fe8000c101908 */
[----:B-1----:R-:W-:Y:S04]  /*0ea0*/  STG.E desc[UR8][R6.64], R13 ;  /* 0x0000000d06007986 */ /* 0x002fe8000c101908 */
[----:B--2---:R-:W-:Y:S04]  /*0eb0*/  STG.E desc[UR8][R2.64+0x800], R15 ;  /* 0x0008000f02007986 */ /* 0x004fe8000c101908 */
[----:B---3--:R-:W-:Y:S01]  /*0ec0*/  STG.E desc[UR8][R6.64+0x800], R17 ;  /* 0x0008001106007986 */ /* 0x008fe2000c101908 */
[----:B------:R-:W-:Y:S05]  /*0ed0*/  EXIT ;  /* 0x000000000000794d */ /* 0x000fea0003800000 */
.L_x_0:
[----:B------:R-:W-:-:S00]  /*0ee0*/  BRA `(.L_x_0) ;  /* 0xfffffffc00fc7947 */ /* 0x000fc0000383ffff */
[----:B------:R-:W-:-:S00]  /*0ef0*/  NOP ;  /* 0x0000000000007918 */ /* 0x000fc00000000000 */
        /* <DEDUP_REMOVED lines=8> */
.L_x_13:


//--------------------- .text._Z18bitonicMergeGlobalPjS_S_S_jjjj --------------------------
	.section	.text._Z18bitonicMergeGlobalPjS_S_S_jjjj,"ax",@progbits
	.align	128
        .global         _Z18bitonicMergeGlobalPjS_S_S_jjjj
        .type           _Z18bitonicMergeGlobalPjS_S_S_jjjj,@function
        .size           _Z18bitonicMergeGlobalPjS_S_S_jjjj,(.L_x_14 - _Z18bitonicMergeGlobalPjS_S_S_jjjj)
        .other          _Z18bitonicMergeGlobalPjS_S_S_jjjj,@"STO_CUDA_ENTRY STV_DEFAULT"
_Z18bitonicMergeGlobalPjS_S_S_jjjj:
.text._Z18bitonicMergeGlobalPjS_S_S_jjjj:
[----:B------:R-:W-:Y:S01]  /*0000*/  LDC R1, c[0x0][0x37c] ;  /* 0x0000df00ff017b82 */ /* 0x000fe20000000800 */
[----:B------:R-:W0:Y:S07]  /*0010*/  S2R R14, SR_CTAID.X ;  /* 0x00000000000e7919 */ /* 0x000e2e0000002500 */
[----:B------:R-:W1:Y:S01]  /*0020*/  LDC.64 R2, c[0x0][0x3a8] ;  /* 0x0000ea00ff027b82 */ /* 0x000e620000000a00 */
[----:B------:R-:W0:Y:S01]  /*0030*/  LDCU UR4, c[0x0][0x360] ;  /* 0x00006c00ff0477ac */ /* 0x000e220008000800 */
[----:B------:R-:W0:Y:S01]  /*0040*/  S2R R5, SR_TID.X ;  /* 0x0000000000057919 */ /* 0x000e220000002100 */
[----:B------:R-:W2:Y:S05]  /*0050*/  LDCU.128 UR8, c[0x0][0x380] ;  /* 0x00007000ff0877ac */ /* 0x000eaa0008000c00 */
[----:B------:R-:W3:Y:S08]  /*0060*/  LDC.64 R10, c[0x0][0x390] ;  /* 0x0000e400ff0a7b82 */ /* 0x000ef00000000a00 */
[----:B------:R-:W4:Y:S08]  /*0070*/  LDC.64 R8, c[0x0][0x398] ;  /* 0x0000e600ff087b82 */ /* 0x000f300000000a00 */
[----:B------:R-:W5:Y:S01]  /*0080*/  LDC.64 R18, c[0x0][0x3a0] ;  /* 0x0000e800ff127b82 */ /* 0x000f620000000a00 */
[----:B0-----:R-:W-:Y:S01]  /*0090*/  IMAD R14, R14, UR4, R5 ;  /* 0x000000040e0e7c24 */ /* 0x001fe2000f8e0205 */
[----:B------:R-:W0:Y:S01]  /*00a0*/  LDCU.64 UR4, c[0x0][0x358] ;  /* 0x00006b00ff0477ac */ /* 0x000e220008000a00 */
[----:B-1----:R-:W-:-:S05]  /*00b0*/  VIADD R5, R2, 0xffffffff ;  /* 0xffffffff02057836 */ /* 0x002fca0000000000 */
[----:B------:R-:W-:-:S05]  /*00c0*/  LOP3.LUT R5, R14, R5, RZ, 0xc0, !PT ;  /* 0x000000050e057212 */ /* 0x000fca00078ec0ff */
[----:B------:R-:W-:-:S04]  /*00d0*/  IMAD R5, R14, 0x2, -R5 ;  /* 0x000000020e057824 */ /* 0x000fc800078e0a05 */
[C---:B------:R-:W-:Y:S02]  /*00e0*/  IMAD.IADD R2, R5.reuse, 0x1, R2 ;  /* 0x0000000105027824 */ /* 0x040fe400078e0202 */
[----:B---3--:R-:W-:-:S04]  /*00f0*/  IMAD.WIDE.U32 R6, R5, 0x4, R10 ;  /* 0x0000000405067825 */ /* 0x008fc800078e000a */
[C---:B------:R-:W-:Y:S01]  /*0100*/  IMAD.WIDE.U32 R10, R2.reuse, 0x4, R10 ;  /* 0x00000004020a7825 */ /* 0x040fe200078e000a */
[----:B0-----:R-:W3:Y:S05]  /*0110*/  LDG.E R0, desc[UR4][R6.64] ;  /* 0x0000000406007981 */ /* 0x001eea000c1e1900 */
[----:B------:R0:W3:Y:S01]  /*0120*/  LDG.E R11, desc[UR4][R10.64] ;  /* 0x000000040a0b7981 */ /* 0x0000e2000c1e1900 */
[----:B----4-:R-:W-:-:S04]  /*0130*/  IMAD.WIDE.U32 R12, R2, 0x4, R8 ;  /* 0x00000004020c7825 */ /* 0x010fc800078e0008 */
[----:B------:R-:W-:Y:S01]  /*0140*/  IMAD.WIDE.U32 R8, R5, 0x4, R8 ;  /* 0x0000000405087825 */ /* 0x000fe200078e0008 */
[----:B------:R-:W4:Y:S04]  /*0150*/  LDG.E R4, desc[UR4][R12.64] ;  /* 0x000000040c047981 */ /* 0x000f28000c1e1900 */
[----:B------:R1:W2:Y:S01]  /*0160*/  LDG.E R17, desc[UR4][R8.64] ;  /* 0x0000000408117981 */ /* 0x0002a2000c1e1900 */
[----:B-----5:R-:W-:Y:S01]  /*0170*/  LEA.HI R15, R18, 0x7fffffff, RZ, 0x1f ;  /* 0x7fffffff120f7811 */ /* 0x020fe200078ff8ff */
[----:B0-----:R-:W-:Y:S01]  /*0180*/  IMAD.SHL.U32 R10, R2, 0x4, RZ ;  /* 0x00000004020a7824 */ /* 0x001fe200078e00ff */
[----:B------:R-:W-:-:S04]  /*0190*/  SHF.R.U32.HI R16, RZ, 0x1, R19 ;  /* 0x00000001ff107819 */ /* 0x000fc80000011613 */
[----:B------:R-:W-:Y:S01]  /*01a0*/  LOP3.LUT P0, RZ, R14, R15, R16, 0x80, !PT ;  /* 0x0000000f0eff7212 */ /* 0x000fe20007808010 */
[----:B-1----:R-:W-:-:S03]  /*01b0*/  IMAD.SHL.U32 R8, R5, 0x4, RZ ;  /* 0x0000000405087824 */ /* 0x002fc600078e00ff */
[----:B------:R-:W-:-:S04]  /*01c0*/  SEL R6, RZ, 0x1, !P0 ;  /* 0x00000001ff067807 */ /* 0x000fc80004000000 */
[----:B------:R-:W-:Y:S02]  /*01d0*/  LOP3.LUT R3, R6, R3, RZ, 0x3c, !PT ;  /* 0x0000000306037212 */ /* 0x000fe400078e3cff */
[----:B---3--:R-:W-:Y:S01]  /*01e0*/  ISETP.GT.U32.AND P0, PT, R0, R11, PT ;  /* 0x0000000b0000720c */ /* 0x008fe20003f04070 */
[----:B------:R-:W-:-:S03]  /*01f0*/  IMAD.MOV.U32 R13, RZ, RZ, R11 ;  /* 0x000000ffff0d7224 */ /* 0x000fc600078e000b */
[----:B------:R-:W-:-:S04]  /*0200*/  SEL R6, RZ, 0x1, !P0 ;  /* 0x00000001ff067807 */ /* 0x000fc80004000000 */
[----:B------:R-:W-:Y:S02]  /*0210*/  ISETP.NE.AND P0, PT, R6, R3, PT ;  /* 0x000000030600720c */ /* 0x000fe40003f05270 */
[----:B------:R-:W-:Y:S01]  /*0220*/  SHF.R.U32.HI R3, RZ, 0x1e, R5 ;  /* 0x0000001eff037819 */ /* 0x000fe20000011605 */
[----:B----4-:R-:W-:Y:S01]  /*0230*/  IMAD.MOV.U32 R5, RZ, RZ, R4 ;  /* 0x000000ffff057224 */ /* 0x010fe200078e0004 */
[C---:B--2---:R-:W-:Y:S02]  /*0240*/  IADD3 R6, P1, PT, R8.reuse, UR8, RZ ;  /* 0x0000000808067c10 */ /* 0x044fe4000ff3e0ff */
[----:B------:R-:W-:Y:S02]  /*0250*/  IADD3 R8, P2, PT, R8, UR10, RZ ;  /* 0x0000000a08087c10 */ /* 0x000fe4000ff5e0ff */
[C---:B------:R-:W-:Y:S02]  /*0260*/  IADD3.X R7, PT, PT, R3.reuse, UR9, RZ, P1, !PT ;  /* 0x0000000903077c10 */ /* 0x040fe40008ffe4ff */
[----:B------:R-:W-:-:S03]  /*0270*/  IADD3.X R9, PT, PT, R3, UR11, RZ, P2, !PT ;  /* 0x0000000b03097c10 */ /* 0x000fc600097fe4ff */
[----:B------:R-:W-:Y:S02]  /*0280*/  @!P0 IMAD.MOV.U32 R13, RZ, RZ, R0 ;  /* 0x000000ffff0d8224 */ /* 0x000fe400078e0000 */
[----:B------:R-:W-:Y:S01]  /*0290*/  @!P0 IMAD.MOV.U32 R0, RZ, RZ, R11 ;  /* 0x000000ffff008224 */ /* 0x000fe200078e000b */
[----:B------:R-:W-:Y:S01]  /*02a0*/  SHF.R.U32.HI R11, RZ, 0x1e, R2 ;  /* 0x0000001eff0b7819 */ /* 0x000fe20000011602 */
[----:B------:R-:W-:Y:S01]  /*02b0*/  @!P0 IMAD.MOV.U32 R5, RZ, RZ, R17 ;  /* 0x000000ffff058224 */ /* 0x000fe200078e0011 */
[C---:B------:R-:W-:Y:S01]  /*02c0*/  IADD3 R2, P3, PT, R10.reuse, UR8, RZ ;  /* 0x000000080a027c10 */ /* 0x040fe2000ff7e0ff */
[----:B------:R-:W-:Y:S01]  /*02d0*/  @!P0 IMAD.MOV.U32 R17, RZ, RZ, R4 ;  /* 0x000000ffff118224 */ /* 0x000fe200078e0004 */
[----:B------:R-:W-:Y:S01]  /*02e0*/  IADD3 R10, P4, PT, R10, UR10, RZ ;  /* 0x0000000a0a0a7c10 */ /* 0x000fe2000ff9e0ff */
[----:B------:R-:W-:Y:S01]  /*02f0*/  STG.E desc[UR4][R6.64], R0 ;  /* 0x0000000006007986 */ /* 0x000fe2000c101904 */
[C---:B------:R-:W-:Y:S02]  /*0300*/  IADD3.X R3, PT, PT, R11.reuse, UR9, RZ, P3, !PT ;  /* 0x000000090b037c10 */ /* 0x040fe40009ffe4ff */
[----:B------:R-:W-:Y:S01]  /*0310*/  IADD3.X R11, PT, PT, R11, UR11, RZ, P4, !PT ;  /* 0x0000000b0b0b7c10 */ /* 0x000fe2000a7fe4ff */
[----:B------:R-:W-:Y:S04]  /*0320*/  STG.E desc[UR4][R8.64], R17 ;  /* 0x0000001108007986 */ /* 0x000fe8000c101904 */
[----:B------:R-:W-:Y:S04]  /*0330*/  STG.E desc[UR4][R2.64], R13 ;  /* 0x0000000d02007986 */ /* 0x000fe8000c101904 */
[----:B------:R-:W-:Y:S01]  /*0340*/  STG.E desc[UR4][R10.64], R5 ;  /* 0x000000050a007986 */ /* 0x000fe2000c101904 */
[----:B------:R-:W-:Y:S05]  /*0350*/  EXIT ;  /* 0x000000000000794d */ /* 0x000fea0003800000 */
.L_x_1:
        /* <DEDUP_REMOVED lines=10> */
.L_x_14:


//--------------------- .text._Z18bitonicSortShared1PjS_S_S_ --------------------------
	.section	.text._Z18bitonicSortShared1PjS_S_S_,"ax",@progbits
	.align	128
        .global         _Z18bitonicSortShared1PjS_S_S_
        .type           _Z18bitonicSortShared1PjS_S_S_,@function
        .size           _Z18bitonicSortShared1PjS_S_S_,(.L_x_15 - _Z18bitonicSortShared1PjS_S_S_)
        .other          _Z18bitonicSortShared1PjS_S_S_,@"STO_CUDA_ENTRY STV_DEFAULT"
_Z18bitonicSortShared1PjS_S_S_:
.text._Z18bitonicSortShared1PjS_S_S_:
[----:B------:R-:W-:Y:S01]  /*0000*/  LDC R1, c[0x0][0x37c] ;  /* 0x0000df00ff017b82 */ /* 0x000fe20000000800 */
[----:B------:R-:W0:Y:S07]  /*0010*/  S2R R3, SR_CTAID.X ;  /* 0x0000000000037919 */ /* 0x000e2e0000002500 */
[----:B------:R-:W1:Y:S01]  /*0020*/  LDC.64 R4, c[0x0][0x390] ;  /* 0x0000e400ff047b82 */ /* 0x000e620000000a00 */
[----:B------:R-:W2:Y:S01]  /*0030*/  LDCU.64 UR10, c[0x0][0x358] ;  /* 0x00006b00ff0a77ac */ /* 0x000ea20008000a00 */
[----:B------:R-:W0:Y:S06]  /*0040*/  S2R R2, SR_TID.X ;  /* 0x0000000000027919 */ /* 0x000e2c0000002100 */
[----:B------:R-:W3:Y:S08]  /*0050*/  LDC.64 R6, c[0x0][0x398] ;  /* 0x0000e600ff067b82 */ /* 0x000ef00000000a00 */
[----:B------:R-:W4:Y:S01]  /*0060*/  S2UR UR6, SR_CgaCtaId ;  /* 0x00000000000679c3 */ /* 0x000f220000008800 */
[----:B------:R-:W-:-:S07]  /*0070*/  UMOV UR4, 0x400 ;  /* 0x0000040000047882 */ /* 0x000fce0000000000 */
[----:B------:R-:W5:Y:S01]  /*0080*/  LDC.64 R8, c[0x0][0x388] ;  /* 0x0000e200ff087b82 */ /* 0x000f620000000a00 */
[----:B0-----:R-:W-:-:S04]  /*0090*/  IMAD R0, R3, 0x400, R2 ;  /* 0x0000040003007824 */ /* 0x001fc800078e0202 */
[----:B-1----:R-:W-:-:S04]  /*00a0*/  IMAD.WIDE.U32 R4, R0, 0x4, R4 ;  /* 0x0000000400047825 */ /* 0x002fc800078e0004 */
[----:B---3--:R-:W-:Y:S01]  /*00b0*/  IMAD.WIDE.U32 R6, R0, 0x4, R6 ;  /* 0x0000000400067825 */ /* 0x008fe200078e0006 */
[----:B--2---:R-:W2:Y:S04]  /*00c0*/  LDG.E R11, desc[UR10][R4.64] ;  /* 0x0000000a040b7981 */ /* 0x004ea8000c1e1900 */
[----:B------:R-:W3:Y:S04]  /*00d0*/  LDG.E R13, desc[UR10][R6.64] ;  /* 0x0000000a060d7981 */ /* 0x000ee8000c1e1900 */
[----:B------:R5:W3:Y:S04]  /*00e0*/  LDG.E R15, desc[UR10][R4.64+0x800] ;  /* 0x0008000a040f7981 */ /* 0x000ae8000c1e1900 */
[----:B------:R0:W3:Y:S01]  /*00f0*/  LDG.E R17, desc[UR10][R6.64+0x800] ;  /* 0x0008000a06117981 */ /* 0x0000e2000c1e1900 */
[----:B------:R-:W-:-:S02]  /*0100*/  UIADD3 UR5, UPT, UPT, UR4, 0x1000, URZ ;  /* 0x0000100004057890 */ /* 0x000fc4000fffe0ff */
[----:B----4-:R-:W-:Y:S02]  /*0110*/  ULEA UR4, UR6, UR4, 0x18 ;  /* 0x0000000406047291 */ /* 0x010fe4000f8ec0ff */
[----:B------:R-:W-:Y:S01]  /*0120*/  ULEA UR5, UR6, UR5, 0x18 ;  /* 0x0000000506057291 */ /* 0x000fe2000f8ec0ff */
[----:B-----5:R-:W-:Y:S01]  /*0130*/  IMAD.WIDE.U32 R4, R0, 0x4, R8 ;  /* 0x0000000400047825 */ /* 0x020fe200078e0008 */
[----:B------:R-:W-:Y:S02]  /*0140*/  UMOV UR7, 0x2 ;  /* 0x0000000200077882 */ /* 0x000fe40000000000 */
[C---:B------:R-:W-:Y:S01]  /*0150*/  LEA R10, R2.reuse, UR4, 0x2 ;  /* 0x00000004020a7c11 */ /* 0x040fe2000f8e10ff */
[C---:B0-----:R-:W-:Y:S01]  /*0160*/  IMAD.SHL.U32 R6, R2.reuse, 0x2, RZ ;  /* 0x0000000202067824 */ /* 0x041fe200078e00ff */
[----:B------:R-:W-:-:S03]  /*0170*/  LEA R12, R2, UR5, 0x2 ;  /* 0x00000005020c7c11 */ /* 0x000fc6000f8e10ff */
[----:B--2---:R0:W-:Y:S04]  /*0180*/  STS [R10], R11 ;  /* 0x0000000b0a007388 */ /* 0x0041e80000000800 */
[----:B---3--:R0:W-:Y:S04]  /*0190*/  STS [R12], R13 ;  /* 0x0000000d0c007388 */ /* 0x0081e80000000800 */
[----:B------:R0:W-:Y:S04]  /*01a0*/  STS [R10+0x800], R15 ;  /* 0x0008000f0a007388 */ /* 0x0001e80000000800 */
[----:B------:R0:W-:Y:S02]  /*01b0*/  STS [R12+0x800], R17 ;  /* 0x000800110c007388 */ /* 0x0001e40000000800 */
.L_x_4:
[----:B------:R-:W-:Y:S02]  /*01c0*/  USHF.R.U32.HI UR6, URZ, 0x1, UR7 ;  /* 0x00000001ff067899 */ /* 0x000fe40008011607 */
[----:B------:R-:W-:Y:S02]  /*01d0*/  USHF.L.U32 UR7, UR7, 0x1, URZ ;  /* 0x0000000107077899 */ /* 0x000fe400080006ff */
[----:B------:R-:W-:Y:S02]  /*01e0*/  UISETP.NE.AND UP1, UPT, UR6, URZ, UPT ;  /* 0x000000ff0600728c */ /* 0x000fe4000bf25270 */
[----:B------:R-:W-:-:S07]  /*01f0*/  UISETP.GE.U32.AND UP0, UPT, UR7, 0x400, UPT ;  /* 0x000004000700788c */ /* 0x000fce000bf06070 */
[----:B--2---:R-:W-:Y:S05]  /*0200*/  BRA.U !UP1, `(.L_x_2) ;  /* 0x0000000109587547 */ /* 0x004fea000b800000 */
[----:B------:R-:W-:-:S13]  /*0210*/  LOP3.LUT P1, RZ, R2, UR6, RZ, 0xc0, !PT ;  /* 0x0000000602ff7c12 */ /* 0x000fda000f82c0ff */
.L_x_3:
[----:B------:R-:W-:Y:S01]  /*0220*/  UIADD3 UR8, UPT, UPT, UR6, -0x1, URZ ;  /* 0xffffffff06087890 */ /* 0x000fe2000fffe0ff */
[----:B------:R-:W-:Y:S05]  /*0230*/  BAR.SYNC.DEFER_BLOCKING 0x0 ;  /* 0x0000000000007b1d */ /* 0x000fea0000010000 */
[----:B------:R-:W-:-:S05]  /*0240*/  LOP3.LUT R7, R2, UR8, RZ, 0xc0, !PT ;  /* 0x0000000802077c12 */ /* 0x000fca000f8ec0ff */
[----:B--2---:R-:W-:-:S04]  /*0250*/  IMAD.IADD R9, R6, 0x1, -R7 ;  /* 0x0000000106097824 */ /* 0x004fc800078e0a07 */
[C---:B0-----:R-:W-:Y:S01]  /*0260*/  VIADD R11, R9.reuse, UR6 ;  /* 0x00000006090b7c36 */ /* 0x041fe20008000000 */
[----:B------:R-:W-:Y:S01]  /*0270*/  LEA R7, R9, UR4, 0x2 ;  /* 0x0000000409077c11 */ /* 0x000fe2000f8e10ff */
[----:B------:R-:W-:-:S03]  /*0280*/  USHF.R.U32.HI UR6, URZ, 0x1, UR6 ;  /* 0x00000001ff067899 */ /* 0x000fc60008011606 */
[----:B------:R-:W-:Y:S01]  /*0290*/  LEA R8, R11, UR4, 0x2 ;  /* 0x000000040b087c11 */ /* 0x000fe2000f8e10ff */
[----:B------:R-:W-:Y:S01]  /*02a0*/  UISETP.NE.AND UP1, UPT, UR6, URZ, UPT ;  /* 0x000000ff0600728c */ /* 0x000fe2000bf25270 */
[----:B------:R-:W-:Y:S04]  /*02b0*/  LDS R13, [R7] ;  /* 0x00000000070d7984 */ /* 0x000fe80000000800 */
[----:B------:R-:W0:Y:S02]  /*02c0*/  LDS R14, [R8] ;  /* 0x00000000080e7984 */ /* 0x000e240000000800 */
[----:B0-----:R-:W-:-:S13]  /*02d0*/  ISETP.GT.U32.XOR P0, PT, R13, R14, P1 ;  /* 0x0000000e0d00720c */ /* 0x001fda0000f04870 */
[----:B------:R-:W-:Y:S01]  /*02e0*/  @!P0 LEA R11, R11, UR5, 0x2 ;  /* 0x000000050b0b8c11 */ /* 0x000fe2000f8e10ff */
[----:B------:R-:W-:Y:S01]  /*02f0*/  @!P0 STS [R7], R14 ;  /* 0x0000000e07008388 */ /* 0x000fe20000000800 */
[----:B------:R-:W-:-:S03]  /*0300*/  @!P0 LEA R9, R9, UR5, 0x2 ;  /* 0x0000000509098c11 */ /* 0x000fc6000f8e10ff */
[----:B------:R-:W-:Y:S04]  /*0310*/  @!P0 STS [R8], R13 ;  /* 0x0000000d08008388 */ /* 0x000fe80000000800 */
[----:B------:R-:W0:Y:S04]  /*0320*/  @!P0 LDS R12, [R11] ;  /* 0x000000000b0c8984 */ /* 0x000e280000000800 */
[----:B------:R-:W1:Y:S04]  /*0330*/  @!P0 LDS R10, [R9] ;  /* 0x00000000090a8984 */ /* 0x000e680000000800 */
[----:B0-----:R2:W-:Y:S04]  /*0340*/  @!P0 STS [R9], R12 ;  /* 0x0000000c09008388 */ /* 0x0015e80000000800 */
[----:B-1----:R2:W-:Y:S01]  /*0350*/  @!P0 STS [R11], R10 ;  /* 0x0000000a0b008388 */ /* 0x0025e20000000800 */
[----:B------:R-:W-:Y:S05]  /*0360*/  BRA.U UP1, `(.L_x_3) ;  /* 0xfffffffd01ac7547 */ /* 0x000fea000b83ffff */
.L_x_2:
[----:B------:R-:W-:Y:S05]  /*0370*/  BRA.U !UP0, `(.L_x_4) ;  /* 0xfffffffd08907547 */ /* 0x000fea000b83ffff */
[----:B------:R-:W-:Y:S01]  /*0380*/  BAR.SYNC.DEFER_BLOCKING 0x0 ;  /* 0x0000000000007b1d */ /* 0x000fe20000010000 */
[C---:B------:R-:W-:Y:S02]  /*0390*/  LOP3.LUT R7, R2.reuse, 0x1ff, RZ, 0xc0, !PT ;  /* 0x000001ff02077812 */ /* 0x040fe400078ec0ff */
[----:B------:R-:W-:Y:S02]  /*03a0*/  LOP3.LUT R3, R3, 0x1, RZ, 0xc0, !PT ;  /* 0x0000000103037812 */ /* 0x000fe400078ec0ff */
[----:B0-----:R-:W-:Y:S01]  /*03b0*/  LOP3.LUT R13, R2, 0xff, RZ, 0xc0, !PT ;  /* 0x000000ff020d7812 */ /* 0x001fe200078ec0ff */
[----:B------:R-:W-:-:S04]  /*03c0*/  IMAD.IADD R7, R6, 0x1, -R7 ;  /* 0x0000000106077824 */ /* 0x000fc800078e0a07 */
[C---:B--2---:R-:W-:Y:S01]  /*03d0*/  VIADD R9, R7.reuse, 0x200 ;  /* 0x0000020007097836 */ /* 0x044fe20000000000 */
[C---:B------:R-:W-:Y:S01]  /*03e0*/  LEA R8, R7.reuse, UR4, 0x2 ;  /* 0x0000000407087c11 */ /* 0x040fe2000f8e10ff */
[----:B------:R-:W-:Y:S01]  /*03f0*/  IMAD.IADD R13, R6, 0x1, -R13 ;  /* 0x00000001060d7824 */ /* 0x000fe200078e0a0d */
[----:B------:R-:W-:Y:S02]  /*0400*/  LEA R7, R7, UR5, 0x2 ;  /* 0x0000000507077c11 */ /* 0x000fe4000f8e10ff */
[----:B------:R-:W-:Y:S01]  /*0410*/  LEA R10, R9, UR4, 0x2 ;  /* 0x00000004090a7c11 */ /* 0x000fe2000f8e10ff */
[----:B------:R-:W-:Y:S01]  /*0420*/  VIADD R17, R13, 0x100 ;  /* 0x000001000d117836 */ /* 0x000fe20000000000 */
[----:B------:R-:W-:Y:S02]  /*0430*/  LEA R9, R9, UR5, 0x2 ;  /* 0x0000000509097c11 */ /* 0x000fe4000f8e10ff */
[----:B------:R-:W-:Y:S02]  /*0440*/  LEA R15, R13, UR4, 0x2 ;  /* 0x000000040d0f7c11 */ /* 0x000fe4000f8e10ff */
[----:B------:R-:W-:-:S02]  /*0450*/  LEA R18, R17, UR4, 0x2 ;  /* 0x0000000411127c11 */ /* 0x000fc4000f8e10ff */
[----:B------:R-:W-:Y:S01]  /*0460*/  LEA R17, R17, UR5, 0x2 ;  /* 0x0000000511117c11 */ /* 0x000fe2000f8e10ff */
[----:B------:R-:W-:Y:S01]  /*0470*/  LDS R12, [R8] ;  /* 0x00000000080c7984 */ /* 0x000fe20000000800 */
[----:B------:R-:W-:-:S03]  /*0480*/  LEA R13, R13, UR5, 0x2 ;  /* 0x000000050d0d7c11 */ /* 0x000fc6000f8e10ff */
        /* <DEDUP_REMOVED lines=13> */
[C---:B-1----:R-:W-:Y:S01]  /*0560*/  VIADD R14, R7.reuse, 0x80 ;  /* 0x00000080070e7836 */ /* 0x042fe20000000000 */
        /* <DEDUP_REMOVED lines=9> */
[----:B------:R0:W-:Y:S04]  /*0600*/  @!P0 STS [R15], R8 ;  /* 0x000000080f008388 */ /* 0x0001e80000000800 */
[----:B------:R-:W-:Y:S04]  /*0610*/  @!P0 STS [R18], R11 ;  /* 0x0000000b12008388 */ /* 0x000fe80000000800 */
[----:B------:R-:W1:Y:S01]  /*0620*/  @!P0 LDS R12, [R17] ;  /* 0x00000000110c8984 */ /* 0x000e620000000800 */
[----:B0-----:R-:W-:-:S03]  /*0630*/  LOP3.LUT R15, R2, 0x3f, RZ, 0xc0, !PT ;  /* 0x0000003f020f7812 */ /* 0x001fc600078ec0ff */
[----:B------:R-:W0:Y:S02]  /*0640*/  @!P0 LDS R10, [R13] ;  /* 0x000000000d0a8984 */ /* 0x000e240000000800 */
[----:B------:R-:W-:Y:S02]  /*0650*/  IMAD.IADD R15, R6, 0x1, -R15 ;  /* 0x00000001060f7824 */ /* 0x000fe400078e0a0f */
[----:B-1----:R1:W-:Y:S04]  /*0660*/  @!P0 STS [R13], R12 ;  /* 0x0000000c0d008388 */ /* 0x0023e80000000800 */
[----:B0-----:R0:W-:Y:S01]  /*0670*/  @!P0 STS [R17], R10 ;  /* 0x0000000a11008388 */ /* 0x0011e20000000800 */
[----:B------:R-:W-:Y:S01]  /*0680*/  BAR.SYNC.DEFER_BLOCKING 0x0 ;  /* 0x0000000000007b1d */ /* 0x000fe20000010000 */
[C---:B-1----:R-:W-:Y:S01]  /*0690*/  LEA R12, R15.reuse, UR4, 0x2 ;  /* 0x000000040f0c7c11 */ /* 0x042fe2000f8e10ff */
[C---:B0-----:R-:W-:Y:S01]  /*06a0*/  VIADD R17, R15.reuse, 0x40 ;  /* 0x000000400f117836 */ /* 0x041fe20000000000 */
[----:B------:R-:W-:-:S03]  /*06b0*/  LEA R15, R15, UR5, 0x2 ;  /* 0x000000050f0f7c11 */ /* 0x000fc6000f8e10ff */
        /* <DEDUP_REMOVED lines=120> */
[----:B-1----:R0:W-:Y:S01]  /*0e40*/  @!P0 STS [R13], R10 ;  /* 0x0000000a0d008388 */ /* 0x0021e20000000800 */
[----:B------:R-:W-:Y:S01]  /*0e50*/  BAR.SYNC.DEFER_BLOCKING 0x0 ;  /* 0x0000000000007b1d */ /* 0x000fe20000010000 */
[----:B0-----:R-:W-:-:S05]  /*0e60*/  LEA R10, R2, UR5, 0x2 ;  /* 0x00000005020a7c11 */ /* 0x001fca000f8e10ff */
[----:B------:R-:W0:Y:S02]  /*0e70*/  LDS.64 R20, [R14] ;  /* 0x000000000e147984 */ /* 0x000e240000000a00 */
[----:B0-----:R-:W-:Y:S01]  /*0e80*/  ISETP.GT.U32.AND P0, PT, R20, R21, PT ;  /* 0x000000151400720c */ /* 0x001fe20003f04070 */
[----:B------:R-:W-:Y:S02]  /*0e90*/  IMAD.MOV.U32 R16, RZ, RZ, R21 ;  /* 0x000000ffff107224 */ /* 0x000fe400078e0015 */
[----:B------:R-:W-:Y:S01]  /*0ea0*/  IMAD.MOV.U32 R17, RZ, RZ, R20 ;  /* 0x000000ffff117224 */ /* 0x000fe200078e0014 */
[----:B------:R-:W-:-:S04]  /*0eb0*/  SEL R18, RZ, 0x1, !P0 ;  /* 0x00000001ff127807 */ /* 0x000fc80004000000 */
[----:B------:R-:W-:-:S13]  /*0ec0*/  ISETP.NE.AND P0, PT, R18, R3, PT ;  /* 0x000000031200720c */ /* 0x000fda0003f05270 */
[----:B------:R-:W-:Y:S01]  /*0ed0*/  @!P0 LEA R8, R6, UR5, 0x2 ;  /* 0x0000000506088c11 */ /* 0x000fe2000f8e10ff */
[----:B------:R-:W-:Y:S04]  /*0ee0*/  @!P0 STS.64 [R14], R16 ;  /* 0x000000100e008388 */ /* 0x000fe80000000a00 */
[----:B------:R-:W0:Y:S02]  /*0ef0*/  @!P0 LDS.64 R6, [R8] ;  /* 0x0000000008068984 */ /* 0x000e240000000a00 */
[----:B0-----:R-:W-:Y:S02]  /*0f00*/  IMAD.MOV.U32 R18, RZ, RZ, R7 ;  /* 0x000000ffff127224 */ /* 0x001fe400078e0007 */
[----:B------:R-:W-:Y:S01]  /*0f10*/  IMAD.MOV.U32 R19, RZ, RZ, R6 ;  /* 0x000000ffff137224 */ /* 0x000fe200078e0006 */
[----:B------:R-:W-:-:S02]  /*0f20*/  LEA R6, R2, UR4, 0x2 ;  /* 0x0000000402067c11 */ /* 0x000fc4000f8e10ff */
[----:B------:R-:W0:Y:S02]  /*0f30*/  LDC.64 R2, c[0x0][0x380] ;  /* 0x0000e000ff027b82 */ /* 0x000e240000000a00 */
[----:B------:R-:W-:Y:S06]  /*0f40*/  @!P0 STS.64 [R8], R18 ;  /* 0x0000001208008388 */ /* 0x000fec0000000a00 */
[----:B------:R-:W-:Y:S01]  /*0f50*/  BAR.SYNC.DEFER_BLOCKING 0x0 ;  /* 0x0000000000007b1d */ /* 0x000fe20000010000 */
[----:B0-----:R-:W-:-:S05]  /*0f60*/  IMAD.WIDE.U32 R2, R0, 0x4, R2 ;  /* 0x0000000400027825 */ /* 0x001fca00078e0002 */
        /* <DEDUP_REMOVED lines=9> */
.L_x_5:
        /* <DEDUP_REMOVED lines=16> */
.L_x_15:


//--------------------- .text._Z17bitonicSortSharedPjS_S_S_jj --------------------------
	.section	.text._Z17bitonicSortSharedPjS_S_S_jj,"ax",@progbits
	.align	128
        .global         _Z17bitonicSortSharedPjS_S_S_jj
        .type           _Z17bitonicSortSharedPjS_S_S_jj,@function
        .size           _Z17bitonicSortSharedPjS_S_S_jj,(.L_x_16 - _Z17bitonicSortSharedPjS_S_S_jj)
        .other          _Z17bitonicSortSharedPjS_S_S_jj,@"STO_CUDA_ENTRY STV_DEFAULT"
_Z17bitonicSortSharedPjS_S_S_jj:
.text._Z17bitonicSortSharedPjS_S_S_jj:
        /* <DEDUP_REMOVED lines=14> */
[----:B------:R-:W3:Y:S04]  /*00e0*/  LDG.E R12, desc[UR10][R4.64+0x800] ;  /* 0x0008000a040c7981 */ /* 0x000ee8000c1e1900 */
[----:B------:R-:W3:Y:S01]  /*00f0*/  LDG.E R14, desc[UR10][R6.64+0x800] ;  /* 0x0008000a060e7981 */ /* 0x000ee2000c1e1900 */
[----:B------:R-:W-:-:S02]  /*0100*/  UIADD3 UR5, UPT, UPT, UR4, 0x1000, URZ ;  /* 0x0000100004057890 */ /* 0x000fc4000fffe0ff */
[----:B----4-:R-:W-:Y:S02]  /*0110*/  ULEA UR4, UR6, UR4, 0x18 ;  /* 0x0000000406047291 */ /* 0x010fe4000f8ec0ff */
[----:B------:R-:W-:Y:S02]  /*0120*/  ULEA UR5, UR6, UR5, 0x18 ;  /* 0x0000000506057291 */ /* 0x000fe4000f8ec0ff */
[----:B-----5:R-:W-:Y:S02]  /*0130*/  UISETP.GE.U32.AND UP0, UPT, UR7, 0x3, UPT ;  /* 0x000000030700788c */ /* 0x020fe4000bf06070 */
[C---:B------:R-:W-:Y:S02]  /*0140*/  LEA R3, R2.reuse, UR4, 0x2 ;  /* 0x0000000402037c11 */ /* 0x040fe4000f8e10ff */
[----:B------:R-:W-:-:S03]  /*0150*/  LEA R9, R2, UR5, 0x2 ;  /* 0x0000000502097c11 */ /* 0x000fc6000f8e10ff */
[----:B--2---:R0:W-:Y:S04]  /*0160*/  STS [R3], R8 ;  /* 0x0000000803007388 */ /* 0x0041e80000000800 */
[----:B---3--:R0:W-:Y:S04]  /*0170*/  STS [R9], R10 ;  /* 0x0000000a09007388 */ /* 0x0081e80000000800 */
[----:B------:R0:W-:Y:S04]  /*0180*/  STS [R3+0x800], R12 ;  /* 0x0008000c03007388 */ /* 0x0001e80000000800 */
[----:B------:R0:W-:Y:S01]  /*0190*/  STS [R9+0x800], R14 ;  /* 0x0008000e09007388 */ /* 0x0001e20000000800 */
[----:B------:R-:W-:Y:S05]  /*01a0*/  BRA.U !UP0, `(.L_x_6) ;  /* 0x00000001088c7547 */ /* 0x000fea000b800000 */
[----:B------:R-:W-:-:S05]  /*01b0*/  UMOV UR8, 0x2 ;  /* 0x0000000200087882 */ /* 0x000fca0000000000 */
.L_x_9:
[----:B------:R-:W1:Y:S01]  /*01c0*/  LDCU UR9, c[0x0][0x3a4] ;  /* 0x00007480ff0977ac */ /* 0x000e620008000800 */
[----:B------:R-:W2:Y:S01]  /*01d0*/  LDCU UR7, c[0x0][0x3a0] ;  /* 0x00007400ff0777ac */ /* 0x000ea20008000800 */
[----:B------:R-:W-:Y:S02]  /*01e0*/  USHF.R.U32.HI UR6, URZ, 0x1, UR8 ;  /* 0x00000001ff067899 */ /* 0x000fe40008011608 */
[----:B------:R-:W-:Y:S02]  /*01f0*/  USHF.L.U32 UR8, UR8, 0x1, URZ ;  /* 0x0000000108087899 */ /* 0x000fe400080006ff */
[----:B------:R-:W-:Y:S02]  /*0200*/  UISETP.NE.AND UP1, UPT, UR6, URZ, UPT ;  /* 0x000000ff0600728c */ /* 0x000fe4000bf25270 */
[----:B------:R-:W-:-:S04]  /*0210*/  LOP3.LUT P0, RZ, R2, UR6, RZ, 0xc0, !PT ;  /* 0x0000000602ff7c12 */ /* 0x000fc8000f80c0ff */
[----:B0-----:R-:W-:-:S04]  /*0220*/  SEL R3, RZ, 0x1, !P0 ;  /* 0x00000001ff037807 */ /* 0x001fc80004000000 */
[----:B-1----:R-:W-:Y:S01]  /*0230*/  LOP3.LUT R12, R3, UR9, RZ, 0x3c, !PT ;  /* 0x00000009030c7c12 */ /* 0x002fe2000f8e3cff */
[----:B--2---:R-:W-:Y:S01]  /*0240*/  UISETP.GE.U32.AND UP0, UPT, UR8, UR7, UPT ;  /* 0x000000070800728c */ /* 0x004fe2000bf06070 */
[----:B------:R-:W-:Y:S10]  /*0250*/  BRA.U !UP1, `(.L_x_7) ;  /* 0x00000001095c7547 */ /* 0x000ff4000b800000 */
.L_x_8:
[----:B------:R-:W-:Y:S01]  /*0260*/  UIADD3 UR9, UPT, UPT, UR6, -0x1, URZ ;  /* 0xffffffff06097890 */ /* 0x000fe2000fffe0ff */
[----:B------:R-:W-:Y:S05]  /*0270*/  BAR.SYNC.DEFER_BLOCKING 0x0 ;  /* 0x0000000000007b1d */ /* 0x000fea0000010000 */
[----:B0-----:R-:W-:-:S05]  /*0280*/  LOP3.LUT R3, R2, UR9, RZ, 0xc0, !PT ;  /* 0x0000000902037c12 */ /* 0x001fca000f8ec0ff */
[----:B------:R-:W-:-:S04]  /*0290*/  IMAD R3, R2, 0x2, -R3 ;  /* 0x0000000202037824 */ /* 0x000fc800078e0a03 */
[C---:B------:R-:W-:Y:S01]  /*02a0*/  VIADD R5, R3.reuse, UR6 ;  /* 0x0000000603057c36 */ /* 0x040fe20008000000 */
[C---:B------:R-:W-:Y:S01]  /*02b0*/  LEA R4, R3.reuse, UR4, 0x2 ;  /* 0x0000000403047c11 */ /* 0x040fe2000f8e10ff */
[----:B------:R-:W-:Y:S01]  /*02c0*/  USHF.R.U32.HI UR6, URZ, 0x1, UR6 ;  /* 0x00000001ff067899 */ /* 0x000fe20008011606 */
[----:B------:R-:W-:Y:S02]  /*02d0*/  LEA R3, R3, UR5, 0x2 ;  /* 0x0000000503037c11 */ /* 0x000fe4000f8e10ff */
[C---:B------:R-:W-:Y:S01]  /*02e0*/  LEA R6, R5.reuse, UR4, 0x2 ;  /* 0x0000000405067c11 */ /* 0x040fe2000f8e10ff */
[----:B------:R-:W-:Y:S01]  /*02f0*/  UISETP.NE.AND UP1, UPT, UR6, URZ, UPT ;  /* 0x000000ff0600728c */ /* 0x000fe2000bf25270 */
        /* <DEDUP_REMOVED lines=12> */
[----:B------:R-:W-:Y:S05]  /*03c0*/  BRA.U UP1, `(.L_x_8) ;  /* 0xfffffffd01a47547 */ /* 0x000fea000b83ffff */
.L_x_7:
[----:B------:R-:W-:Y:S05]  /*03d0*/  BRA.U !UP0, `(.L_x_9) ;  /* 0xfffffffd08787547 */ /* 0x000fea000b83ffff */
.L_x_6:
[----:B------:R-:W-:-:S04]  /*03e0*/  USHF.R.U32.HI UR6, URZ, 0x1, UR7 ;  /* 0x00000001ff067899 */ /* 0x000fc80008011607 */
[----:B------:R-:W-:-:S09]  /*03f0*/  UISETP.NE.AND UP0, UPT, UR6, URZ, UPT ;  /* 0x000000ff0600728c */ /* 0x000fd2000bf05270 */
[----:B------:R-:W-:Y:S05]  /*0400*/  BRA.U !UP0, `(.L_x_10) ;  /* 0x0000000108647547 */ /* 0x000fea000b800000 */
[----:B------:R-:W1:Y:S01]  /*0410*/  LDCU UR8, c[0x0][0x3a4] ;  /* 0x00007480ff0877ac */ /* 0x000e620008000800 */
[----:B------:R-:W-:Y:S01]  /*0420*/  NOP ;  /* 0x0000000000007918 */ /* 0x000fe20000000000 */
.L_x_11:
[----:B------:R-:W-:Y:S01]  /*0430*/  UIADD3 UR7, UPT, UPT, UR6, -0x1, URZ ;  /* 0xffffffff06077890 */ /* 0x000fe2000fffe0ff */
[----:B------:R-:W-:Y:S05]  /*0440*/  BAR.SYNC.DEFER_BLOCKING 0x0 ;  /* 0x0000000000007b1d */ /* 0x000fea0000010000 */
[----:B0-2---:R-:W-:-:S05]  /*0450*/  LOP3.LUT R3, R2, UR7, RZ, 0xc0, !PT ;  /* 0x0000000702037c12 */ /* 0x005fca000f8ec0ff */
        /* <DEDUP_REMOVED lines=12> */
[----:B-1----:R-:W-:-:S13]  /*0520*/  ISETP.NE.AND P0, PT, R7, UR8, PT ;  /* 0x0000000807007c0c */ /* 0x002fda000bf05270 */
[----:B------:R-:W-:Y:S04]  /*0530*/  @!P0 STS [R4], R9 ;  /* 0x0000000904008388 */ /* 0x000fe80000000800 */
[----:B------:R-:W-:Y:S04]  /*0540*/  @!P0 STS [R6], R11 ;  /* 0x0000000b06008388 */ /* 0x000fe80000000800 */
[----:B------:R-:W0:Y:S04]  /*0550*/  @!P0 LDS R10, [R5] ;  /* 0x00000000050a8984 */ /* 0x000e280000000800 */
[----:B------:R-:W1:Y:S04]  /*0560*/  @!P0 LDS R8, [R3] ;  /* 0x0000000003088984 */ /* 0x000e680000000800 */
[----:B0-----:R2:W-:Y:S04]  /*0570*/  @!P0 STS [R3], R10 ;  /* 0x0000000a03008388 */ /* 0x0015e80000000800 */
[----:B-1----:R2:W-:Y:S01]  /*0580*/  @!P0 STS [R5], R8 ;  /* 0x0000000805008388 */ /* 0x0025e20000000800 */
[----:B------:R-:W-:Y:S05]  /*0590*/  BRA.U UP0, `(.L_x_11) ;  /* 0xfffffffd00a47547 */ /* 0x000fea000b83ffff */
.L_x_10:
[----:B------:R-:W-:Y:S01]  /*05a0*/  BAR.SYNC.DEFER_BLOCKING 0x0 ;  /* 0x0000000000007b1d */ /* 0x000fe20000010000 */
[C---:B------:R-:W-:Y:S02]  /*05b0*/  LEA R6, R2.reuse, UR4, 0x2 ;  /* 0x0000000402067c11 */ /* 0x040fe4000f8e10ff */
[----:B0-2---:R-:W-:-:S05]  /*05c0*/  LEA R8, R2, UR5, 0x2 ;  /* 0x0000000502087c11 */ /* 0x005fca000f8e10ff */
[----:B------:R-:W0:Y:S08]  /*05d0*/  LDC.64 R2, c[0x0][0x380] ;  /* 0x0000e000ff027b82 */ /* 0x000e300000000a00 */
[----:B------:R-:W1:Y:S01]  /*05e0*/  LDC.64 R4, c[0x0][0x388] ;  /* 0x0000e200ff047b82 */ /* 0x000e620000000a00 */
[----:B------:R-:W2:Y:S04]  /*05f0*/  LDS R7, [R6] ;  /* 0x0000000006077984 */ /* 0x000ea80000000800 */
[----:B------:R-:W3:Y:S01]  /*0600*/  LDS R9, [R8] ;  /* 0x0000000008097984 */ /* 0x000ee20000000800 */
[----:B0-----:R-:W-:-:S03]  /*0610*/  IMAD.WIDE.U32 R2, R0, 0x4, R2 ;  /* 0x0000000400027825 */ /* 0x001fc600078e0002 */
[----:B------:R-:W0:Y:S04]  /*0620*/  LDS R11, [R6+0x800] ;  /* 0x00080000060b7984 */ /* 0x000e280000000800 */
[----:B------:R-:W4:Y:S01]  /*0630*/  LDS R13, [R8+0x800] ;  /* 0x00080000080d7984 */ /* 0x000f220000000800 */
[----:B-1----:R-:W-:-:S03]  /*0640*/  IMAD.WIDE.U32 R4, R0, 0x4, R4 ;  /* 0x0000000400047825 */ /* 0x002fc600078e0004 */
[----:B--2---:R-:W-:Y:S04]  /*0650*/  STG.E desc[UR10][R2.64], R7 ;  /* 0x0000000702007986 */ /* 0x004fe8000c10190a */
[----:B---3--:R-:W-:Y:S04]  /*0660*/  STG.E desc[UR10][R4.64], R9 ;  /* 0x0000000904007986 */ /* 0x008fe8000c10190a */
[----:B0-----:R-:W-:Y:S04]  /*0670*/  STG.E desc[UR10][R2.64+0x800], R11 ;  /* 0x0008000b02007986 */ /* 0x001fe8000c10190a */
[----:B----4-:R-:W-:Y:S01]  /*0680*/  STG.E desc[UR10][R4.64+0x800], R13 ;  /* 0x0008000d04007986 */ /* 0x010fe2000c10190a */
[----:B------:R-:W-:Y:S05]  /*0690*/  EXIT ;  /* 0x000000000000794d */ /* 0x000fea0003800000 */
.L_x_12:
        /* <DEDUP_REMOVED lines=14> */
.L_x_16:


//--------------------- .nv.shared._Z18bitonicMergeSharedPjS_S_S_jjj --------------------------
	.section	.nv.shared._Z18bitonicMergeSharedPjS_S_S_jjj,"aw",@nobits
	.sectionflags	@""
	.align	4
.nv.shared._Z18bitonicMergeSharedPjS_S_S_jjj:
	.zero		9216


//--------------------- .nv.shared.reserved.0     --------------------------
	.section	.nv.shared.reserved.0,"aw",@nobits
	.weak		__nv_reservedSMEM_offset_0_alias
	.size		__nv_reservedSMEM_offset_0_alias, 0, 64
	.other		__nv_reservedSMEM_offset_0_alias,@"STO_CUDA_RESERVED_SHARED STV_DEFAULT"
__nv_reservedSMEM_offset_0_alias:
	.zero		0
	.zero		64


//--------------------- .nv.shared._Z18bitonicSortShared1PjS_S_S_ --------------------------
	.section	.nv.shared._Z18bitonicSortShared1PjS_S_S_,"aw",@nobits
	.sectionflags	@""
	.align	4
.nv.shared._Z18bitonicSortShared1PjS_S_S_:
	.zero		9216


//--------------------- .nv.shared._Z17bitonicSortSharedPjS_S_S_jj --------------------------
	.section	.nv.shared._Z17bitonicSortSharedPjS_S_S_jj,"aw",@nobits
	.sectionflags	@""
	.align	4
.nv.shared._Z17bitonicSortSharedPjS_S_S_jj:
	.zero		9216


//--------------------- .nv.constant0._Z18bitonicMergeSharedPjS_S_S_jjj --------------------------
	.section	.nv.constant0._Z18bitonicMergeSharedPjS_S_S_jjj,"a",@progbits
	.sectionflags	@""
	.align	4
.nv.constant0._Z18bitonicMergeSharedPjS_S_S_jjj:
	.zero		940


//--------------------- .nv.constant0._Z18bitonicMergeGlobalPjS_S_S_jjjj --------------------------
	.section	.nv.constant0._Z18bitonicMergeGlobalPjS_S_S_jjjj,"a",@progbits
	.sectionflags	@""
	.align	4
.nv.constant0._Z18bitonicMergeGlobalPjS_S_S_jjjj:
	.zero		944


//--------------------- .nv.constant0._Z18bitonicSortShared1PjS_S_S_ --------------------------
	.section	.nv.constant0._Z18bitonicSortShared1PjS_S_S_,"a",@progbits
	.sectionflags	@""
	.align	4
.nv.constant0._Z18bitonicSortShared1PjS_S_S_:
	.zero		928


//--------------------- .nv.constant0._Z17bitonicSortSharedPjS_S_S_jj --------------------------
	.section	.nv.constant0._Z17bitonicSortSharedPjS_S_S_jj,"a",@progbits
	.sectionflags	@""
	.align	4
.nv.constant0._Z17bitonicSortSharedPjS_S_S_jj:
	.zero		936


//--------------------- SYMBOLS --------------------------

	.type		.nv.reservedSmem.offset0,@object
	.size		.nv.reservedSmem.offset0,0x4
	.type		.nv.reservedSmem.cap,@object
	.size		.nv.reservedSmem.cap,0x4
